//
// Generated by NVIDIA NVVM Compiler
//
// Compiler Build ID: CL-36424714
// Cuda compilation tools, release 13.0, V13.0.88
// Based on NVVM 20.0.0
//

.version 9.0
.target sm_100
.address_size 64

	// .globl	_Z26computeExponentialIntegralPfiiffi

.visible .entry _Z26computeExponentialIntegralPfiiffi(
	.param .u64 .ptr .align 1 _Z26computeExponentialIntegralPfiiffi_param_0,
	.param .u32 _Z26computeExponentialIntegralPfiiffi_param_1,
	.param .u32 _Z26computeExponentialIntegralPfiiffi_param_2,
	.param .f32 _Z26computeExponentialIntegralPfiiffi_param_3,
	.param .f32 _Z26computeExponentialIntegralPfiiffi_param_4,
	.param .u32 _Z26computeExponentialIntegralPfiiffi_param_5
)
{
	.reg .pred 	%p<25>;
	.reg .b32 	%r<55>;
	.reg .b32 	%f<174>;
	.reg .b64 	%rd<5>;

	ld.param.u64 	%rd1, [_Z26computeExponentialIntegralPfiiffi_param_0];
	ld.param.u32 	%r16, [_Z26computeExponentialIntegralPfiiffi_param_1];
	ld.param.u32 	%r14, [_Z26computeExponentialIntegralPfiiffi_param_2];
	ld.param.f32 	%f37, [_Z26computeExponentialIntegralPfiiffi_param_3];
	ld.param.f32 	%f38, [_Z26computeExponentialIntegralPfiiffi_param_4];
	ld.param.u32 	%r15, [_Z26computeExponentialIntegralPfiiffi_param_5];
	mov.u32 	%r17, %ctaid.x;
	mov.u32 	%r18, %ntid.x;
	mov.u32 	%r19, %tid.x;
	mad.lo.s32 	%r1, %r17, %r18, %r19;
	mul.lo.s32 	%r20, %r14, %r16;
	setp.ge.s32 	%p1, %r1, %r20;
	@%p1 bra 	$L__BB0_28;
	div.s32 	%r2, %r1, %r14;
	add.s32 	%r3, %r2, 1;
	setp.ne.s32 	%p2, %r3, 0;
	mul.lo.s32 	%r21, %r2, %r14;
	sub.s32 	%r22, %r1, %r21;
	add.s32 	%r23, %r22, 1;
	cvt.rn.f32.s32 	%f39, %r23;
	sub.f32 	%f40, %f38, %f37;
	cvt.rn.f32.s32 	%f41, %r14;
	div.rn.f32 	%f42, %f40, %f41;
	fma.rn.f32 	%f1, %f42, %f39, %f37;
	@%p2 bra 	$L__BB0_3;
	fma.rn.f32 	%f148, %f1, 0fBBBB989D, 0f3F000000;
	cvt.sat.f32.f32 	%f149, %f148;
	mov.f32 	%f150, 0f4B400001;
	mov.f32 	%f151, 0f437C0000;
	fma.rm.f32 	%f152, %f149, %f151, %f150;
	add.f32 	%f153, %f152, 0fCB40007F;
	neg.f32 	%f154, %f153;
	fma.rn.f32 	%f155, %f1, 0fBFB8AA3B, %f154;
	fma.rn.f32 	%f156, %f1, 0fB2A57060, %f155;
	mov.b32 	%r49, %f152;
	shl.b32 	%r50, %r49, 23;
	mov.b32 	%f157, %r50;
	ex2.approx.ftz.f32 	%f158, %f156;
	mul.f32 	%f159, %f158, %f157;
	div.rn.f32 	%f173, %f159, %f1;
	bra.uni 	$L__BB0_27;
$L__BB0_3:
	setp.leu.f32 	%p3, %f1, 0f3F800000;
	@%p3 bra 	$L__BB0_10;
	cvt.rn.f32.s32 	%f116, %r3;
	add.f32 	%f163, %f1, %f116;
	rcp.rn.f32 	%f160, %f163;
	setp.lt.s32 	%p22, %r15, 1;
	@%p22 bra 	$L__BB0_9;
	mov.f32 	%f162, 0f7F7FFFFF;
	mov.b32 	%r51, 1;
	mov.f32 	%f161, %f160;
	bra.uni 	$L__BB0_7;
$L__BB0_6:
	add.s32 	%r4, %r51, 1;
	setp.eq.s32 	%p24, %r51, %r15;
	mov.u32 	%r51, %r4;
	@%p24 bra 	$L__BB0_9;
$L__BB0_7:
	add.s32 	%r42, %r51, %r2;
	mul.lo.s32 	%r43, %r51, %r42;
	neg.s32 	%r44, %r43;
	cvt.rn.f32.s32 	%f118, %r44;
	add.f32 	%f163, %f163, 0f40000000;
	fma.rn.f32 	%f119, %f161, %f118, %f163;
	rcp.rn.f32 	%f161, %f119;
	div.rn.f32 	%f120, %f118, %f162;
	add.f32 	%f162, %f163, %f120;
	mul.f32 	%f121, %f162, %f161;
	mul.f32 	%f160, %f160, %f121;
	add.f32 	%f122, %f121, 0fBF800000;
	abs.f32 	%f123, %f122;
	setp.gtu.f32 	%p23, %f123, 0f0DA24260;
	@%p23 bra 	$L__BB0_6;
	fma.rn.f32 	%f124, %f1, 0fBBBB989D, 0f3F000000;
	cvt.sat.f32.f32 	%f125, %f124;
	mov.f32 	%f126, 0f4B400001;
	mov.f32 	%f127, 0f437C0000;
	fma.rm.f32 	%f128, %f125, %f127, %f126;
	add.f32 	%f129, %f128, 0fCB40007F;
	neg.f32 	%f130, %f129;
	fma.rn.f32 	%f131, %f1, 0fBFB8AA3B, %f130;
	fma.rn.f32 	%f132, %f1, 0fB2A57060, %f131;
	mov.b32 	%r45, %f128;
	shl.b32 	%r46, %r45, 23;
	mov.b32 	%f133, %r46;
	ex2.approx.ftz.f32 	%f134, %f132;
	mul.f32 	%f135, %f134, %f133;
	mul.f32 	%f173, %f160, %f135;
	bra.uni 	$L__BB0_27;
$L__BB0_9:
	fma.rn.f32 	%f136, %f1, 0fBBBB989D, 0f3F000000;
	cvt.sat.f32.f32 	%f137, %f136;
	mov.f32 	%f138, 0f4B400001;
	mov.f32 	%f139, 0f437C0000;
	fma.rm.f32 	%f140, %f137, %f139, %f138;
	add.f32 	%f141, %f140, 0fCB40007F;
	neg.f32 	%f142, %f141;
	fma.rn.f32 	%f143, %f1, 0fBFB8AA3B, %f142;
	fma.rn.f32 	%f144, %f1, 0fB2A57060, %f143;
	mov.b32 	%r47, %f140;
	shl.b32 	%r48, %r47, 23;
	mov.b32 	%f145, %r48;
	ex2.approx.ftz.f32 	%f146, %f144;
	mul.f32 	%f147, %f146, %f145;
	mul.f32 	%f173, %f160, %f147;
	bra.uni 	$L__BB0_27;
$L__BB0_10:
	setp.eq.s32 	%p4, %r2, 0;
	@%p4 bra 	$L__BB0_12;
	cvt.rn.f32.s32 	%f43, %r2;
	rcp.rn.f32 	%f173, %f43;
	bra.uni 	$L__BB0_13;
$L__BB0_12:
	setp.lt.f32 	%p5, %f1, 0f00800000;
	mul.f32 	%f44, %f1, 0f4B000000;
	selp.f32 	%f45, %f44, %f1, %p5;
	selp.f32 	%f46, 0fC1B80000, 0f00000000, %p5;
	mov.b32 	%r24, %f45;
	add.s32 	%r25, %r24, -1059760811;
	and.b32  	%r26, %r25, -8388608;
	sub.s32 	%r27, %r24, %r26;
	mov.b32 	%f47, %r27;
	cvt.rn.f32.s32 	%f48, %r26;
	fma.rn.f32 	%f49, %f48, 0f34000000, %f46;
	add.f32 	%f50, %f47, 0fBF800000;
	fma.rn.f32 	%f51, %f50, 0fBE055027, 0f3E1039F6;
	fma.rn.f32 	%f52, %f51, %f50, 0fBDF8CDCC;
	fma.rn.f32 	%f53, %f52, %f50, 0f3E0F2955;
	fma.rn.f32 	%f54, %f53, %f50, 0fBE2AD8B9;
	fma.rn.f32 	%f55, %f54, %f50, 0f3E4CED0B;
	fma.rn.f32 	%f56, %f55, %f50, 0fBE7FFF22;
	fma.rn.f32 	%f57, %f56, %f50, 0f3EAAAA78;
	fma.rn.f32 	%f58, %f57, %f50, 0fBF000000;
	mul.f32 	%f59, %f50, %f58;
	fma.rn.f32 	%f60, %f59, %f50, %f50;
	fma.rn.f32 	%f61, %f49, 0f3F317218, %f60;
	setp.gt.u32 	%p6, %r24, 2139095039;
	fma.rn.f32 	%f62, %f45, 0f7F800000, 0f7F800000;
	selp.f32 	%f63, %f62, %f61, %p6;
	setp.eq.f32 	%p7, %f45, 0f00000000;
	mov.f32 	%f64, 0fBF13C468;
	sub.f32 	%f65, %f64, %f63;
	selp.f32 	%f173, 0f7F800000, %f65, %p7;
$L__BB0_13:
	setp.lt.s32 	%p8, %r15, 1;
	@%p8 bra 	$L__BB0_27;
	neg.f32 	%f19, %f1;
	setp.lt.f32 	%p9, %f1, 0f00800000;
	mul.f32 	%f67, %f1, 0f4B000000;
	selp.f32 	%f68, %f67, %f1, %p9;
	selp.f32 	%f69, 0fC1B80000, 0f00000000, %p9;
	mov.b32 	%r29, %f68;
	add.s32 	%r30, %r29, -1059760811;
	and.b32  	%r31, %r30, -8388608;
	sub.s32 	%r32, %r29, %r31;
	mov.b32 	%f70, %r32;
	cvt.rn.f32.s32 	%f71, %r31;
	fma.rn.f32 	%f72, %f71, 0f34000000, %f69;
	add.f32 	%f73, %f70, 0fBF800000;
	fma.rn.f32 	%f74, %f73, 0fBE055027, 0f3E1039F6;
	fma.rn.f32 	%f75, %f74, %f73, 0fBDF8CDCC;
	fma.rn.f32 	%f76, %f75, %f73, 0f3E0F2955;
	fma.rn.f32 	%f77, %f76, %f73, 0fBE2AD8B9;
	fma.rn.f32 	%f78, %f77, %f73, 0f3E4CED0B;
	fma.rn.f32 	%f79, %f78, %f73, 0fBE7FFF22;
	fma.rn.f32 	%f80, %f79, %f73, 0f3EAAAA78;
	fma.rn.f32 	%f81, %f80, %f73, 0fBF000000;
	mul.f32 	%f82, %f73, %f81;
	fma.rn.f32 	%f83, %f82, %f73, %f73;
	fma.rn.f32 	%f84, %f72, 0f3F317218, %f83;
	setp.gt.u32 	%p10, %r29, 2139095039;
	fma.rn.f32 	%f85, %f68, 0f7F800000, 0f7F800000;
	selp.f32 	%f86, %f85, %f84, %p10;
	setp.eq.f32 	%p11, %f68, 0f00000000;
	selp.f32 	%f20, 0fFF800000, %f86, %p11;
	and.b32  	%r6, %r2, 3;
	and.b32  	%r7, %r2, 2147483644;
	mov.b32 	%r52, 1;
	mov.f32 	%f167, 0f3F800000;
$L__BB0_15:
	cvt.rn.f32.u32 	%f87, %r52;
	div.rn.f32 	%f88, %f19, %f87;
	mul.f32 	%f167, %f167, %f88;
	setp.ne.s32 	%p12, %r52, %r2;
	@%p12 bra 	$L__BB0_29;
	setp.lt.s32 	%p13, %r2, 1;
	mov.f32 	%f171, 0fBF13C468;
	@%p13 bra 	$L__BB0_25;
	setp.lt.u32 	%p14, %r2, 4;
	mov.b32 	%r54, 1;
	mov.f32 	%f171, 0fBF13C468;
	@%p14 bra 	$L__BB0_21;
	mov.f32 	%f171, 0fBF13C468;
	mov.b32 	%r53, 0;
$L__BB0_19:
	add.s32 	%r36, %r53, 1;
	cvt.rn.f32.u32 	%f95, %r36;
	rcp.rn.f32 	%f96, %f95;
	add.f32 	%f97, %f171, %f96;
	add.s32 	%r37, %r53, 2;
	cvt.rn.f32.u32 	%f98, %r37;
	rcp.rn.f32 	%f99, %f98;
	add.f32 	%f100, %f97, %f99;
	add.s32 	%r38, %r53, 3;
	cvt.rn.f32.u32 	%f101, %r38;
	rcp.rn.f32 	%f102, %f101;
	add.f32 	%f103, %f100, %f102;
	add.s32 	%r53, %r53, 4;
	cvt.rn.f32.u32 	%f104, %r53;
	rcp.rn.f32 	%f105, %f104;
	add.f32 	%f171, %f103, %f105;
	setp.ne.s32 	%p15, %r53, %r7;
	@%p15 bra 	$L__BB0_19;
	add.s32 	%r54, %r53, 1;
$L__BB0_21:
	setp.eq.s32 	%p16, %r6, 0;
	@%p16 bra 	$L__BB0_25;
	setp.eq.s32 	%p17, %r6, 1;
	cvt.rn.f32.u32 	%f106, %r54;
	rcp.rn.f32 	%f107, %f106;
	add.f32 	%f171, %f171, %f107;
	@%p17 bra 	$L__BB0_25;
	setp.eq.s32 	%p18, %r6, 2;
	add.s32 	%r39, %r54, 1;
	cvt.rn.f32.u32 	%f108, %r39;
	rcp.rn.f32 	%f109, %f108;
	add.f32 	%f171, %f171, %f109;
	@%p18 bra 	$L__BB0_25;
	add.s32 	%r40, %r54, 2;
	cvt.rn.f32.u32 	%f110, %r40;
	rcp.rn.f32 	%f111, %f110;
	add.f32 	%f171, %f171, %f111;
$L__BB0_25:
	sub.f32 	%f112, %f171, %f20;
	mul.f32 	%f172, %f167, %f112;
$L__BB0_26:
	add.f32 	%f173, %f173, %f172;
	abs.f32 	%f113, %f172;
	abs.f32 	%f114, %f173;
	mul.f32 	%f115, %f114, 0f0DA24260;
	setp.geu.f32 	%p19, %f113, %f115;
	add.s32 	%r13, %r52, 1;
	setp.lt.s32 	%p20, %r52, %r15;
	and.pred  	%p21, %p19, %p20;
	mov.u32 	%r52, %r13;
	@%p21 bra 	$L__BB0_15;
$L__BB0_27:
	cvta.to.global.u64 	%rd2, %rd1;
	mul.wide.s32 	%rd3, %r1, 4;
	add.s64 	%rd4, %rd2, %rd3;
	st.global.f32 	[%rd4], %f173;
$L__BB0_28:
	ret;
$L__BB0_29:
	neg.f32 	%f89, %f167;
	sub.s32 	%r33, %r52, %r2;
	cvt.rn.f32.s32 	%f90, %r33;
	div.rn.f32 	%f172, %f89, %f90;
	bra.uni 	$L__BB0_26;

}


// ===== COMPILED SASS (sm_100) =====

	.target	sm_100

	.elftype	@"ET_EXEC"


//--------------------- .note.nv.tkinfo           --------------------------
	.section	.note.nv.tkinfo,"",@"SHT_NOTE"
	.sectionflags	@"SHF_NOTE_NV_TKINFO"
	.tkinfo
        /*0018*/ 	.word	0x00000002
        /*0030*/ 	.string	""
        /*0030*/ 	.string	"ptxas"
        /*0030*/ 	.string	"Cuda compilation tools, release 13.0, V13.0.88"
        /*0030*/ 	.string	"Build cuda_13.0.r13.0/compiler.36424714_0"
        /*0030*/ 	.string	"-arch sm_100 -m 64 "



//--------------------- .note.nv.cuinfo           --------------------------
	.section	.note.nv.cuinfo,"",@"SHT_NOTE"
	.sectionflags	@"SHF_NOTE_NV_CUINFO"
        /*0018*/ 	.short	0x0002
        /*001a*/ 	.short	0x0064
        /*001c*/ 	.short	0x0082
	.zero		2


//--------------------- .nv.info                  --------------------------
	.section	.nv.info,"",@"SHT_CUDA_INFO"
	.align	4


	//----- nvinfo : EIATTR_REGCOUNT
	.align		4
        /*0000*/ 	.byte	0x04, 0x2f
        /*0002*/ 	.short	(.L_1 - .L_0)
	.align		4
.L_0:
        /*0004*/ 	.word	index@(_Z26computeExponentialIntegralPfiiffi)
        /*0008*/ 	.word	0x00000017


	//----- nvinfo : EIATTR_FRAME_SIZE
	.align		4
.L_1:
        /*000c*/ 	.byte	0x04, 0x11
        /*000e*/ 	.short	(.L_3 - .L_2)
	.align		4
.L_2:
        /*0010*/ 	.word	index@($__internal_1_$__cuda_sm3x_div_rn_noftz_f32_slowpath)
        /*0014*/ 	.word	0x00000000


	//----- nvinfo : EIATTR_FRAME_SIZE
	.align		4
.L_3:
        /*0018*/ 	.byte	0x04, 0x11
        /*001a*/ 	.short	(.L_5 - .L_4)
	.align		4
.L_4:
        /*001c*/ 	.word	index@($__internal_0_$__cuda_sm20_rcp_rn_f32_slowpath)
        /*0020*/ 	.word	0x00000000


	//----- nvinfo : EIATTR_FRAME_SIZE
	.align		4
.L_5:
        /*0024*/ 	.byte	0x04, 0x11
        /*0026*/ 	.short	(.L_7 - .L_6)
	.align		4
.L_6:
        /*0028*/ 	.word	index@(_Z26computeExponentialIntegralPfiiffi)
        /*002c*/ 	.word	0x00000000


	//----- nvinfo : EIATTR_MIN_STACK_SIZE
	.align		4
.L_7:
        /*0030*/ 	.byte	0x04, 0x12
        /*0032*/ 	.short	(.L_9 - .L_8)
	.align		4
.L_8:
        /*0034*/ 	.word	index@(_Z26computeExponentialIntegralPfiiffi)
        /*0038*/ 	.word	0x00000000
.L_9:


//--------------------- .nv.compat                --------------------------
	.section	.nv.compat,"",@"SHT_CUDA_COMPAT_INFO"
	.align	4
        /*0000*/ 	.byte	0x02, 0x09, 0x00, 0x00, 0x02, 0x02, 0x01, 0x00, 0x02, 0x05, 0x05, 0x00, 0x03, 0x07, 0x01, 0x01
        /*0010*/ 	.byte	0x02, 0x03, 0x00, 0x00, 0x02, 0x06, 0x01, 0x00, 0x04, 0x0b, 0x08, 0x00, 0x01, 0x00, 0x00, 0x00
        /*0020*/ 	.byte	0x00, 0x00, 0x00, 0x00


//--------------------- .nv.info._Z26computeExponentialIntegralPfiiffi --------------------------
	.section	.nv.info._Z26computeExponentialIntegralPfiiffi,"",@"SHT_CUDA_INFO"
	.sectionflags	@""
	.align	4


	//----- nvinfo : EIATTR_CUDA_API_VERSION
	.align		4
        /*0000*/ 	.byte	0x04, 0x37
        /*0002*/ 	.short	(.L_11 - .L_10)
.L_10:
        /*0004*/ 	.word	0x00000082


	//----- nvinfo : EIATTR_KPARAM_INFO
	.align		4
.L_11:
        /*0008*/ 	.byte	0x04, 0x17
        /*000a*/ 	.short	(.L_13 - .L_12)
.L_12:
        /*000c*/ 	.word	0x00000000
        /*0010*/ 	.short	0x0005
        /*0012*/ 	.short	0x0018
        /*0014*/ 	.byte	0x00, 0xf0, 0x11, 0x00


	//----- nvinfo : EIATTR_KPARAM_INFO
	.align		4
.L_13:
        /*0018*/ 	.byte	0x04, 0x17
        /*001a*/ 	.short	(.L_15 - .L_14)
.L_14:
        /*001c*/ 	.word	0x00000000
        /*0020*/ 	.short	0x0004
        /*0022*/ 	.short	0x0014
        /*0024*/ 	.byte	0x00, 0xf0, 0x11, 0x00


	//----- nvinfo : EIATTR_KPARAM_INFO
	.align		4
.L_15:
        /*0028*/ 	.byte	0x04, 0x17
        /*002a*/ 	.short	(.L_17 - .L_16)
.L_16:
        /*002c*/ 	.word	0x00000000
        /*0030*/ 	.short	0x0003
        /*0032*/ 	.short	0x0010
        /*0034*/ 	.byte	0x00, 0xf0, 0x11, 0x00


	//----- nvinfo : EIATTR_KPARAM_INFO
	.align		4
.L_17:
        /*0038*/ 	.byte	0x04, 0x17
        /*003a*/ 	.short	(.L_19 - .L_18)
.L_18:
        /*003c*/ 	.word	0x00000000
        /*0040*/ 	.short	0x0002
        /*0042*/ 	.short	0x000c
        /*0044*/ 	.byte	0x00, 0xf0, 0x11, 0x00


	//----- nvinfo : EIATTR_KPARAM_INFO
	.align		4
.L_19:
        /*0048*/ 	.byte	0x04, 0x17
        /*004a*/ 	.short	(.L_21 - .L_20)
.L_20:
        /*004c*/ 	.word	0x00000000
        /*0050*/ 	.short	0x0001
        /*0052*/ 	.short	0x0008
        /*0054*/ 	.byte	0x00, 0xf0, 0x11, 0x00


	//----- nvinfo : EIATTR_KPARAM_INFO
	.align		4
.L_21:
        /*0058*/ 	.byte	0x04, 0x17
        /*005a*/ 	.short	(.L_23 - .L_22)
.L_22:
        /*005c*/ 	.word	0x00000000
        /*0060*/ 	.short	0x0000
        /*0062*/ 	.short	0x0000
        /*0064*/ 	.byte	0x00, 0xf5, 0x21, 0x00


	//----- nvinfo : EIATTR_SPARSE_MMA_MASK
	.align		4
.L_23:
        /*0068*/ 	.byte	0x03, 0x50
        /*006a*/ 	.short	0x0000


	//----- nvinfo : EIATTR_MAXREG_COUNT
	.align		4
        /*006c*/ 	.byte	0x03, 0x1b
        /*006e*/ 	.short	0x00ff


	//----- nvinfo : EIATTR_MERCURY_ISA_VERSION
	.align		4
        /*0070*/ 	.byte	0x03, 0x5f
        /*0072*/ 	.short	0x0101


	//----- nvinfo : EIATTR_VRC_CTA_INIT_COUNT
	.align		4
        /*0074*/ 	.byte	0x02, 0x4a
	.zero		1
	.zero		1


	//----- nvinfo : EIATTR_EXIT_INSTR_OFFSETS
	.align		4
        /*0078*/ 	.byte	0x04, 0x1c
        /*007a*/ 	.short	(.L_25 - .L_24)


	//   ....[0]....
.L_24:
        /*007c*/ 	.word	0x00000080


	//   ....[1]....
        /*0080*/ 	.word	0x00001c40


	//----- nvinfo : EIATTR_CRS_STACK_SIZE
	.align		4
.L_25:
        /*0084*/ 	.byte	0x04, 0x1e
        /*0086*/ 	.short	(.L_27 - .L_26)
.L_26:
        /*0088*/ 	.word	0x00000000


	//----- nvinfo : EIATTR_CBANK_PARAM_SIZE
	.align		4
.L_27:
        /*008c*/ 	.byte	0x03, 0x19
        /*008e*/ 	.short	0x001c


	//----- nvinfo : EIATTR_PARAM_CBANK
	.align		4
        /*0090*/ 	.byte	0x04, 0x0a
        /*0092*/ 	.short	(.L_29 - .L_28)
	.align		4
.L_28:
        /*0094*/ 	.word	index@(.nv.constant0._Z26computeExponentialIntegralPfiiffi)
        /*0098*/ 	.short	0x0380
        /*009a*/ 	.short	0x001c


	//----- nvinfo : EIATTR_SW_WAR
	.align		4
.L_29:
        /*009c*/ 	.byte	0x04, 0x36
        /*009e*/ 	.short	(.L_31 - .L_30)
.L_30:
        /*00a0*/ 	.word	0x00000008
.L_31:


//--------------------- .nv.callgraph             --------------------------
	.section	.nv.callgraph,"",@"SHT_CUDA_CALLGRAPH"
	.align	4
	.sectionentsize	8
	.align		4
        /*0000*/ 	.word	0x00000000
	.align		4
        /*0004*/ 	.word	0xffffffff
	.align		4
        /*0008*/ 	.word	0x00000000
	.align		4
        /*000c*/ 	.word	0xfffffffe
	.align		4
        /*0010*/ 	.word	0x00000000
	.align		4
        /*0014*/ 	.word	0xfffffffd
	.align		4
        /*0018*/ 	.word	0x00000000
	.align		4
        /*001c*/ 	.word	0xfffffffc


//--------------------- .text._Z26computeExponentialIntegralPfiiffi --------------------------
	.section	.text._Z26computeExponentialIntegralPfiiffi,"ax",@progbits
	.align	128
        .global         _Z26computeExponentialIntegralPfiiffi
        .type           _Z26computeExponentialIntegralPfiiffi,@function
        .size           _Z26computeExponentialIntegralPfiiffi,(.L_x_75 - _Z26computeExponentialIntegralPfiiffi)
        .other          _Z26computeExponentialIntegralPfiiffi,@"STO_CUDA_ENTRY STV_DEFAULT"
_Z26computeExponentialIntegralPfiiffi:
.text._Z26computeExponentialIntegralPfiiffi:
[----:B------:R-:W-:Y:S01]  /*0000*/  LDC R1, c[0x0][0x37c] ;  /* 0x0000df00ff017b82 */ /* 0x000fe20000000800 */
[----:B------:R-:W0:Y:S07]  /*0010*/  S2R R5, SR_TID.X ;  /* 0x0000000000057919 */ /* 0x000e2e0000002100 */
[----:B------:R-:W0:Y:S08]  /*0020*/  S2UR UR4, SR_CTAID.X ;  /* 0x00000000000479c3 */ /* 0x000e300000002500 */
[----:B------:R-:W0:Y:S08]  /*0030*/  LDC R6, c[0x0][0x360] ;  /* 0x0000d800ff067b82 */ /* 0x000e300000000800 */
[----:B------:R-:W1:Y:S01]  /*0040*/  LDC.64 R2, c[0x0][0x388] ;  /* 0x0000e200ff027b82 */ /* 0x000e620000000a00 */
[----:B0-----:R-:W-:-:S02]  /*0050*/  IMAD R6, R6, UR4, R5 ;  /* 0x0000000406067c24 */ /* 0x001fc4000f8e0205 */
[----:B-1----:R-:W-:-:S05]  /*0060*/  IMAD R5, R3, R2, RZ ;  /* 0x0000000203057224 */ /* 0x002fca00078e02ff */
[----:B------:R-:W-:-:S13]  /*0070*/  ISETP.GE.AND P0, PT, R6, R5, PT ;  /* 0x000000050600720c */ /* 0x000fda0003f06270 */
[----:B------:R-:W-:Y:S05]  /*0080*/  @P0 EXIT ;  /* 0x000000000000094d */ /* 0x000fea0003800000 */
[----:B------:R-:W-:-:S04]  /*0090*/  IABS R9, R3 ;  /* 0x0000000300097213 */ /* 0x000fc80000000000 */
[----:B------:R-:W0:Y:S08]  /*00a0*/  I2F.RP R0, R9 ;  /* 0x0000000900007306 */ /* 0x000e300000209400 */
[----:B0-----:R-:W0:Y:S02]  /*00b0*/  MUFU.RCP R0, R0 ;  /* 0x0000000000007308 */ /* 0x001e240000001000 */
[----:B0-----:R-:W-:-:S06]  /*00c0*/  IADD3 R4, PT, PT, R0, 0xffffffe, RZ ;  /* 0x0ffffffe00047810 */ /* 0x001fcc0007ffe0ff */
[----:B------:R0:W1:Y:S02]  /*00d0*/  F2I.FTZ.U32.TRUNC.NTZ R5, R4 ;  /* 0x0000000400057305 */ /* 0x000064000021f000 */
[----:B0-----:R-:W-:Y:S02]  /*00e0*/  HFMA2 R4, -RZ, RZ, 0, 0 ;  /* 0x00000000ff047431 */ /* 0x001fe400000001ff */
[----:B-1----:R-:W-:-:S04]  /*00f0*/  IMAD.MOV R2, RZ, RZ, -R5 ;  /* 0x000000ffff027224 */ /* 0x002fc800078e0a05 */
[----:B------:R-:W-:Y:S01]  /*0100*/  IMAD R7, R2, R9, RZ ;  /* 0x0000000902077224 */ /* 0x000fe200078e02ff */
[----:B------:R-:W-:-:S03]  /*0110*/  IABS R2, R6 ;  /* 0x0000000600027213 */ /* 0x000fc60000000000 */
[----:B------:R-:W-:Y:S01]  /*0120*/  IMAD.HI.U32 R5, R5, R7, R4 ;  /* 0x0000000705057227 */ /* 0x000fe200078e0004 */
[----:B------:R-:W-:-:S05]  /*0130*/  I2FP.F32.S32 R4, R3 ;  /* 0x0000000300047245 */ /* 0x000fca0000201400 */
[----:B------:R-:W-:Y:S02]  /*0140*/  IMAD.HI.U32 R7, R5, R2, RZ ;  /* 0x0000000205077227 */ /* 0x000fe400078e00ff */
[----:B------:R-:W0:Y:S02]  /*0150*/  MUFU.RCP R5, R4 ;  /* 0x0000000400057308 */ /* 0x000e240000001000 */
[----:B------:R-:W-:-:S04]  /*0160*/  IMAD.MOV R0, RZ, RZ, -R7 ;  /* 0x000000ffff007224 */ /* 0x000fc800078e0a07 */
[----:B------:R-:W-:-:S05]  /*0170*/  IMAD R0, R9, R0, R2 ;  /* 0x0000000009007224 */ /* 0x000fca00078e0202 */
[----:B------:R-:W-:Y:S01]  /*0180*/  ISETP.GT.U32.AND P1, PT, R9, R0, PT ;  /* 0x000000000900720c */ /* 0x000fe20003f24070 */
[----:B0-----:R-:W-:-:S04]  /*0190*/  FFMA R2, -R4, R5, 1 ;  /* 0x3f80000004027423 */ /* 0x001fc80000000105 */
[----:B------:R-:W-:-:S08]  /*01a0*/  FFMA R5, R5, R2, R5 ;  /* 0x0000000205057223 */ /* 0x000fd00000000005 */
[-C--:B------:R-:W-:Y:S01]  /*01b0*/  @!P1 IADD3 R0, PT, PT, R0, -R9.reuse, RZ ;  /* 0x8000000900009210 */ /* 0x080fe20007ffe0ff */
[----:B------:R-:W-:Y:S01]  /*01c0*/  @!P1 VIADD R7, R7, 0x1 ;  /* 0x0000000107079836 */ /* 0x000fe20000000000 */
[----:B------:R-:W-:Y:S02]  /*01d0*/  ISETP.NE.AND P1, PT, R3, RZ, PT ;  /* 0x000000ff0300720c */ /* 0x000fe40003f25270 */
[----:B------:R-:W-:Y:S02]  /*01e0*/  ISETP.GE.U32.AND P0, PT, R0, R9, PT ;  /* 0x000000090000720c */ /* 0x000fe40003f06070 */
[----:B------:R-:W0:Y:S01]  /*01f0*/  LDC.64 R8, c[0x0][0x390] ;  /* 0x0000e400ff087b82 */ /* 0x000e220000000a00 */
[----:B------:R-:W-:-:S04]  /*0200*/  LOP3.LUT R0, R6, R3, RZ, 0x3c, !PT ;  /* 0x0000000306007212 */ /* 0x000fc800078e3cff */
[----:B------:R-:W-:-:S06]  /*0210*/  ISETP.GE.AND P2, PT, R0, RZ, PT ;  /* 0x000000ff0000720c */ /* 0x000fcc0003f46270 */
[----:B------:R-:W-:-:S07]  /*0220*/  @P0 IADD3 R7, PT, PT, R7, 0x1, RZ ;  /* 0x0000000107070810 */ /* 0x000fce0007ffe0ff */
[----:B------:R-:W-:Y:S01]  /*0230*/  @!P2 IMAD.MOV R7, RZ, RZ, -R7 ;  /* 0x000000ffff07a224 */ /* 0x000fe200078e0a07 */
[----:B------:R-:W-:Y:S01]  /*0240*/  @!P1 LOP3.LUT R7, RZ, R3, RZ, 0x33, !PT ;  /* 0x00000003ff079212 */ /* 0x000fe200078e33ff */
[----:B0-----:R-:W-:-:S03]  /*0250*/  FADD R0, R9, -R8 ;  /* 0x8000000809007221 */ /* 0x001fc60000000000 */
[C---:B------:R-:W-:Y:S01]  /*0260*/  IADD3 R9, PT, PT, -R7.reuse, RZ, RZ ;  /* 0x000000ff07097210 */ /* 0x040fe20007ffe1ff */
[----:B------:R-:W-:Y:S01]  /*0270*/  VIADD R2, R7, 0x1 ;  /* 0x0000000107027836 */ /* 0x000fe20000000000 */
[----:B------:R-:W0:Y:S01]  /*0280*/  FCHK P0, R0, R4 ;  /* 0x0000000400007302 */ /* 0x000e220000000000 */
[----:B------:R-:W-:Y:S02]  /*0290*/  FFMA R8, R0, R5, RZ ;  /* 0x0000000500087223 */ /* 0x000fe400000000ff */
[----:B------:R-:W-:Y:S01]  /*02a0*/  IMAD R3, R3, R9, R6 ;  /* 0x0000000903037224 */ /* 0x000fe200078e0206 */
[----:B------:R-:W-:Y:S01]  /*02b0*/  ISETP.NE.AND P1, PT, R2, RZ, PT ;  /* 0x000000ff0200720c */ /* 0x000fe20003f25270 */
[----:B------:R-:W-:-:S03]  /*02c0*/  FFMA R9, -R4, R8, R0 ;  /* 0x0000000804097223 */ /* 0x000fc60000000100 */
[----:B------:R-:W-:Y:S01]  /*02d0*/  IADD3 R3, PT, PT, R3, 0x1, RZ ;  /* 0x0000000103037810 */ /* 0x000fe20007ffe0ff */
[----:B------:R-:W-:-:S03]  /*02e0*/  FFMA R5, R5, R9, R8 ;  /* 0x0000000905057223 */ /* 0x000fc60000000008 */
[----:B------:R-:W-:Y:S01]  /*02f0*/  I2FP.F32.S32 R8, R3 ;  /* 0x0000000300087245 */ /* 0x000fe20000201400 */
[----:B0-----:R-:W-:Y:S06]  /*0300*/  @!P0 BRA `(.L_x_0) ;  /* 0x0000000000108947 */ /* 0x001fec0003800000 */
[----:B------:R-:W-:Y:S01]  /*0310*/  IMAD.MOV.U32 R3, RZ, RZ, R0 ;  /* 0x000000ffff037224 */ /* 0x000fe200078e0000 */
[----:B------:R-:W-:-:S07]  /*0320*/  MOV R13, 0x340 ;  /* 0x00000340000d7802 */ /* 0x000fce0000000f00 */
[----:B------:R-:W-:Y:S05]  /*0330*/  CALL.REL.NOINC `($__internal_1_$__cuda_sm3x_div_rn_noftz_f32_slowpath) ;  /* 0x0000001c001c7944 */ /* 0x000fea0003c00000 */
[----:B------:R-:W-:-:S07]  /*0340*/  MOV R5, R3 ;  /* 0x0000000300057202 */ /* 0x000fce0000000f00 */
.L_x_0:
[----:B------:R-:W0:Y:S01]  /*0350*/  LDCU UR6, c[0x0][0x390] ;  /* 0x00007200ff0677ac */ /* 0x000e220008000800 */
[----:B------:R-:W-:Y:S01]  /*0360*/  BSSY.RECONVERGENT B0, `(.L_x_1) ;  /* 0x000018a000007945 */ /* 0x000fe20003800200 */
[----:B------:R-:W1:Y:S01]  /*0370*/  LDCU.64 UR4, c[0x0][0x358] ;  /* 0x00006b00ff0477ac */ /* 0x000e620008000a00 */
[----:B------:R-:W2:Y:S01]  /*0380*/  LDCU UR7, c[0x0][0x398] ;  /* 0x00007300ff0777ac */ /* 0x000ea20008000800 */
[----:B0-----:R-:W-:Y:S01]  /*0390*/  FFMA R0, R8, R5, UR6 ;  /* 0x0000000608007e23 */ /* 0x001fe20008000005 */
[----:B------:R-:W-:Y:S06]  /*03a0*/  @P1 BRA `(.L_x_2) ;  /* 0x0000000000641947 */ /* 0x000fec0003800000 */
[----:B------:R-:W-:Y:S02]  /*03b0*/  HFMA2 R5, -RZ, RZ, 3.7421875, 0 ;  /* 0x437c0000ff057431 */ /* 0x000fe400000001ff */
[----:B------:R-:W-:Y:S01]  /*03c0*/  IMAD.MOV.U32 R3, RZ, RZ, 0x3bbb989d ;  /* 0x3bbb989dff037424 */ /* 0x000fe200078e00ff */
[----:B------:R-:W-:Y:S03]  /*03d0*/  BSSY.RECONVERGENT B1, `(.L_x_3) ;  /* 0x0000015000017945 */ /* 0x000fe60003800200 */
[----:B------:R-:W-:-:S04]  /*03e0*/  FFMA.SAT R2, R0, -R3, 0.5 ;  /* 0x3f00000000027423 */ /* 0x000fc80000002803 */
[----:B------:R-:W-:Y:S02]  /*03f0*/  FFMA.RM R2, R2, R5, 12582913 ;  /* 0x4b40000102027423 */ /* 0x000fe40000004005 */
[----:B------:R-:W0:Y:S02]  /*0400*/  MUFU.RCP R5, R0 ;  /* 0x0000000000057308 */ /* 0x000e240000001000 */
[----:B------:R-:W-:-:S04]  /*0410*/  FADD R3, R2, -12583039 ;  /* 0xcb40007f02037421 */ /* 0x000fc80000000000 */
[----:B------:R-:W-:-:S04]  /*0420*/  FFMA R3, R0, -1.4426950216293334961, -R3 ;  /* 0xbfb8aa3b00037823 */ /* 0x000fc80000000803 */
[----:B------:R-:W-:Y:S01]  /*0430*/  FFMA R4, R0, -1.925963033500011079e-08, R3 ;  /* 0xb2a5706000047823 */ /* 0x000fe20000000003 */
[----:B------:R-:W-:-:S05]  /*0440*/  IMAD.SHL.U32 R3, R2, 0x800000, RZ ;  /* 0x0080000002037824 */ /* 0x000fca00078e00ff */
[----:B------:R-:W3:Y:S01]  /*0450*/  MUFU.EX2 R4, R4 ;  /* 0x0000000400047308 */ /* 0x000ee20000000800 */
[----:B0-----:R-:W-:-:S04]  /*0460*/  FFMA R2, -R0, R5, 1 ;  /* 0x3f80000000027423 */ /* 0x001fc80000000105 */
[----:B------:R-:W-:Y:S01]  /*0470*/  FFMA R2, R5, R2, R5 ;  /* 0x0000000205027223 */ /* 0x000fe20000000005 */
[----:B---3--:R-:W-:-:S04]  /*0480*/  FMUL R3, R3, R4 ;  /* 0x0000000403037220 */ /* 0x008fc80000400000 */
[----:B------:R-:W0:Y:S01]  /*0490*/  FCHK P0, R3, R0 ;  /* 0x0000000003007302 */ /* 0x000e220000000000 */
[----:B------:R-:W-:-:S04]  /*04a0*/  FFMA R5, R3, R2, RZ ;  /* 0x0000000203057223 */ /* 0x000fc800000000ff */
[----:B------:R-:W-:-:S04]  /*04b0*/  FFMA R7, -R0, R5, R3 ;  /* 0x0000000500077223 */ /* 0x000fc80000000103 */
[----:B------:R-:W-:Y:S01]  /*04c0*/  FFMA R8, R2, R7, R5 ;  /* 0x0000000702087223 */ /* 0x000fe20000000005 */
[----:B0-----:R-:W-:Y:S06]  /*04d0*/  @!P0 BRA `(.L_x_4) ;  /* 0x0000000000108947 */ /* 0x001fec0003800000 */
[----:B------:R-:W-:Y:S02]  /*04e0*/  MOV R4, R0 ;  /* 0x0000000000047202 */ /* 0x000fe40000000f00 */
[----:B------:R-:W-:-:S07]  /*04f0*/  MOV R13, 0x510 ;  /* 0x00000510000d7802 */ /* 0x000fce0000000f00 */
[----:B-12---:R-:W-:Y:S05]  /*0500*/  CALL.REL.NOINC `($__internal_1_$__cuda_sm3x_div_rn_noftz_f32_slowpath) ;  /* 0x0000001800a87944 */ /* 0x006fea0003c00000 */
[----:B------:R-:W-:-:S07]  /*0510*/  IMAD.MOV.U32 R8, RZ, RZ, R3 ;  /* 0x000000ffff087224 */ /* 0x000fce00078e0003 */
.L_x_4:
[----:B-12---:R-:W-:Y:S05]  /*0520*/  BSYNC.RECONVERGENT B1 ;  /* 0x0000000000017941 */ /* 0x006fea0003800200 */
.L_x_3:
[----:B------:R-:W-:Y:S05]  /*0530*/  BRA `(.L_x_5) ;  /* 0x0000001400b07947 */ /* 0x000fea0003800000 */
.L_x_2:
[----:B------:R-:W-:-:S13]  /*0540*/  FSETP.GT.AND P0, PT, R0, 1, PT ;  /* 0x3f8000000000780b */ /* 0x000fda0003f04000 */
[----:B------:R-:W-:Y:S05]  /*0550*/  @!P0 BRA `(.L_x_6) ;  /* 0x0000000400708947 */ /* 0x000fea0003800000 */
[----:B------:R-:W-:Y:S01]  /*0560*/  I2FP.F32.S32 R3, R2 ;  /* 0x0000000200037245 */ /* 0x000fe20000201400 */
[----:B------:R-:W-:Y:S04]  /*0570*/  BSSY.RECONVERGENT B2, `(.L_x_7) ;  /* 0x000000f000027945 */ /* 0x000fe80003800200 */
[----:B------:R-:W-:-:S05]  /*0580*/  FADD R9, R0, R3 ;  /* 0x0000000300097221 */ /* 0x000fca0000000000 */
[----:B------:R-:W-:-:S04]  /*0590*/  IADD3 R2, PT, PT, R9, 0x1800000, RZ ;  /* 0x0180000009027810 */ /* 0x000fc80007ffe0ff */
[----:B------:R-:W-:-:S04]  /*05a0*/  LOP3.LUT R2, R2, 0x7f800000, RZ, 0xc0, !PT ;  /* 0x7f80000002027812 */ /* 0x000fc800078ec0ff */
[----:B------:R-:W-:-:S13]  /*05b0*/  ISETP.GT.U32.AND P0, PT, R2, 0x1ffffff, PT ;  /* 0x01ffffff0200780c */ /* 0x000fda0003f04070 */
[----:B------:R-:W-:Y:S05]  /*05c0*/  @P0 BRA `(.L_x_8) ;  /* 0x0000000000140947 */ /* 0x000fea0003800000 */
[----:B------:R-:W-:Y:S01]  /*05d0*/  IMAD.MOV.U32 R3, RZ, RZ, R9 ;  /* 0x000000ffff037224 */ /* 0x000fe200078e0009 */
[----:B------:R-:W-:-:S07]  /*05e0*/  MOV R12, 0x600 ;  /* 0x00000600000c7802 */ /* 0x000fce0000000f00 */
[----:B-12---:R-:W-:Y:S05]  /*05f0*/  CALL.REL.NOINC `($__internal_0_$__cuda_sm20_rcp_rn_f32_slowpath) ;  /* 0x0000001400947944 */ /* 0x006fea0003c00000 */
[----:B------:R-:W-:Y:S01]  /*0600*/  MOV R8, R3 ;  /* 0x0000000300087202 */ /* 0x000fe20000000f00 */
[----:B------:R-:W-:Y:S06]  /*0610*/  BRA `(.L_x_9) ;  /* 0x0000000000107947 */ /* 0x000fec0003800000 */
.L_x_8:
[----:B------:R-:W0:Y:S02]  /*0620*/  MUFU.RCP R8, R9 ;  /* 0x0000000900087308 */ /* 0x000e240000001000 */
[----:B0-----:R-:W-:-:S04]  /*0630*/  FFMA R2, R9, R8, -1 ;  /* 0xbf80000009027423 */ /* 0x001fc80000000008 */
[----:B------:R-:W-:-:S04]  /*0640*/  FADD.FTZ R3, -R2, -RZ ;  /* 0x800000ff02037221 */ /* 0x000fc80000010100 */
[----:B------:R-:W-:-:S07]  /*0650*/  FFMA R8, R8, R3, R8 ;  /* 0x0000000308087223 */ /* 0x000fce0000000008 */
.L_x_9:
[----:B-12---:R-:W-:Y:S05]  /*0660*/  BSYNC.RECONVERGENT B2 ;  /* 0x0000000000027941 */ /* 0x006fea0003800200 */
.L_x_7:
[----:B------:R-:W0:Y:S02]  /*0670*/  LDCU UR6, c[0x0][0x398] ;  /* 0x00007300ff0677ac */ /* 0x000e240008000800 */
[----:B0-----:R-:W-:-:S09]  /*0680*/  UISETP.GE.AND UP0, UPT, UR6, 0x1, UPT ;  /* 0x000000010600788c */ /* 0x001fd2000bf06270 */
[----:B------:R-:W-:Y:S05]  /*0690*/  BRA.U !UP0, `(.L_x_10) ;  /* 0x0000000108c07547 */ /* 0x000fea000b800000 */
[----:B------:R-:W-:Y:S02]  /*06a0*/  HFMA2 R10, -RZ, RZ, 0, 5.9604644775390625e-08 ;  /* 0x00000001ff0a7431 */ /* 0x000fe400000001ff */
[----:B------:R-:W-:Y:S02]  /*06b0*/  IMAD.MOV.U32 R11, RZ, RZ, 0x7f7fffff ;  /* 0x7f7fffffff0b7424 */ /* 0x000fe400078e00ff */
[----:B------:R-:W-:-:S07]  /*06c0*/  IMAD.MOV.U32 R12, RZ, RZ, R8 ;  /* 0x000000ffff0c7224 */ /* 0x000fce00078e0008 */
.L_x_17:
[----:B------:R-:W-:Y:S01]  /*06d0*/  IADD3 R2, PT, PT, R7, R10, RZ ;  /* 0x0000000a07027210 */ /* 0x000fe20007ffe0ff */
[----:B------:R-:W-:Y:S01]  /*06e0*/  FADD R9, R9, 2 ;  /* 0x4000000009097421 */ /* 0x000fe20000000000 */
[----:B------:R-:W-:Y:S03]  /*06f0*/  BSSY.RECONVERGENT B2, `(.L_x_11) ;  /* 0x0000012000027945 */ /* 0x000fe60003800200 */
[----:B------:R-:W-:-:S04]  /*0700*/  IMAD.MOV R3, RZ, RZ, -R2 ;  /* 0x000000ffff037224 */ /* 0x000fc800078e0a02 */
[----:B------:R-:W-:-:S05]  /*0710*/  IMAD R2, R3, R10, RZ ;  /* 0x0000000a03027224 */ /* 0x000fca00078e02ff */
[----:B------:R-:W-:-:S05]  /*0720*/  I2FP.F32.S32 R2, R2 ;  /* 0x0000000200027245 */ /* 0x000fca0000201400 */
[----:B------:R-:W-:-:S05]  /*0730*/  FFMA R5, R2, R12, R9 ;  /* 0x0000000c02057223 */ /* 0x000fca0000000009 */
[----:B------:R-:W-:-:S04]  /*0740*/  IADD3 R3, PT, PT, R5, 0x1800000, RZ ;  /* 0x0180000005037810 */ /* 0x000fc80007ffe0ff */
[----:B------:R-:W-:-:S04]  /*0750*/  LOP3.LUT R3, R3, 0x7f800000, RZ, 0xc0, !PT ;  /* 0x7f80000003037812 */ /* 0x000fc800078ec0ff */
[----:B------:R-:W-:-:S13]  /*0760*/  ISETP.GT.U32.AND P0, PT, R3, 0x1ffffff, PT ;  /* 0x01ffffff0300780c */ /* 0x000fda0003f04070 */
[----:B------:R-:W-:Y:S05]  /*0770*/  @P0 BRA `(.L_x_12) ;  /* 0x0000000000140947 */ /* 0x000fea0003800000 */
[----:B------:R-:W-:Y:S01]  /*0780*/  IMAD.MOV.U32 R3, RZ, RZ, R5 ;  /* 0x000000ffff037224 */ /* 0x000fe200078e0005 */
[----:B------:R-:W-:-:S07]  /*0790*/  MOV R12, 0x7b0 ;  /* 0x000007b0000c7802 */ /* 0x000fce0000000f00 */
[----:B------:R-:W-:Y:S05]  /*07a0*/  CALL.REL.NOINC `($__internal_0_$__cuda_sm20_rcp_rn_f32_slowpath) ;  /* 0x0000001400287944 */ /* 0x000fea0003c00000 */
[----:B------:R-:W-:Y:S01]  /*07b0*/  MOV R12, R3 ;  /* 0x00000003000c7202 */ /* 0x000fe20000000f00 */
[----:B------:R-:W-:Y:S06]  /*07c0*/  BRA `(.L_x_13) ;  /* 0x0000000000107947 */ /* 0x000fec0003800000 */
.L_x_12:
[----:B------:R-:W0:Y:S02]  /*07d0*/  MUFU.RCP R12, R5 ;  /* 0x00000005000c7308 */ /* 0x000e240000001000 */
[----:B0-----:R-:W-:-:S04]  /*07e0*/  FFMA R3, R5, R12, -1 ;  /* 0xbf80000005037423 */ /* 0x001fc8000000000c */
[----:B------:R-:W-:-:S04]  /*07f0*/  FADD.FTZ R3, -R3, -RZ ;  /* 0x800000ff03037221 */ /* 0x000fc80000010100 */
[----:B------:R-:W-:-:S07]  /*0800*/  FFMA R12, R12, R3, R12 ;  /* 0x000000030c0c7223 */ /* 0x000fce000000000c */
.L_x_13:
[----:B------:R-:W-:Y:S05]  /*0810*/  BSYNC.RECONVERGENT B2 ;  /* 0x0000000000027941 */ /* 0x000fea0003800200 */
.L_x_11:
[----:B------:R-:W0:Y:S01]  /*0820*/  MUFU.RCP R4, R11 ;  /* 0x0000000b00047308 */ /* 0x000e220000001000 */
[----:B------:R-:W-:Y:S07]  /*0830*/  BSSY.RECONVERGENT B1, `(.L_x_14) ;  /* 0x000000d000017945 */ /* 0x000fee0003800200 */
[----:B------:R-:W1:Y:S01]  /*0840*/  FCHK P0, R2, R11 ;  /* 0x0000000b02007302 */ /* 0x000e620000000000 */
[----:B0-----:R-:W-:-:S04]  /*0850*/  FFMA R3, R4, -R11, 1 ;  /* 0x3f80000004037423 */ /* 0x001fc8000000080b */
[----:B------:R-:W-:-:S04]  /*0860*/  FFMA R3, R4, R3, R4 ;  /* 0x0000000304037223 */ /* 0x000fc80000000004 */
[----:B------:R-:W-:-:S04]  /*0870*/  FFMA R4, R2, R3, RZ ;  /* 0x0000000302047223 */ /* 0x000fc800000000ff */
[----:B------:R-:W-:-:S04]  /*0880*/  FFMA R5, R4, -R11, R2 ;  /* 0x8000000b04057223 */ /* 0x000fc80000000002 */
[----:B------:R-:W-:Y:S01]  /*0890*/  FFMA R4, R3, R5, R4 ;  /* 0x0000000503047223 */ /* 0x000fe20000000004 */
[----:B-1----:R-:W-:Y:S06]  /*08a0*/  @!P0 BRA `(.L_x_15) ;  /* 0x0000000000148947 */ /* 0x002fec0003800000 */
[----:B------:R-:W-:Y:S01]  /*08b0*/  IMAD.MOV.U32 R3, RZ, RZ, R2 ;  /* 0x000000ffff037224 */ /* 0x000fe200078e0002 */
[----:B------:R-:W-:Y:S02]  /*08c0*/  MOV R4, R11 ;  /* 0x0000000b00047202 */ /* 0x000fe40000000f00 */
[----:B------:R-:W-:-:S07]  /*08d0*/  MOV R13, 0x8f0 ;  /* 0x000008f0000d7802 */ /* 0x000fce0000000f00 */
[----:B------:R-:W-:Y:S05]  /*08e0*/  CALL.REL.NOINC `($__internal_1_$__cuda_sm3x_div_rn_noftz_f32_slowpath) ;  /* 0x0000001400b07944 */ /* 0x000fea0003c00000 */
[----:B------:R-:W-:-:S07]  /*08f0*/  IMAD.MOV.U32 R4, RZ, RZ, R3 ;  /* 0x000000ffff047224 */ /* 0x000fce00078e0003 */
.L_x_15:
[----:B------:R-:W-:Y:S05]  /*0900*/  BSYNC.RECONVERGENT B1 ;  /* 0x0000000000017941 */ /* 0x000fea0003800200 */
.L_x_14:
[----:B------:R-:W-:-:S04]  /*0910*/  FADD R11, R9, R4 ;  /* 0x00000004090b7221 */ /* 0x000fc80000000000 */
[----:B------:R-:W-:-:S04]  /*0920*/  FMUL R3, R12, R11 ;  /* 0x0000000b0c037220 */ /* 0x000fc80000400000 */
[C---:B------:R-:W-:Y:S01]  /*0930*/  FADD R2, R3.reuse, -1 ;  /* 0xbf80000003027421 */ /* 0x040fe20000000000 */
[----:B------:R-:W-:-:S04]  /*0940*/  FMUL R8, R3, R8 ;  /* 0x0000000803087220 */ /* 0x000fc80000400000 */
[----:B------:R-:W-:-:S13]  /*0950*/  FSETP.GTU.AND P0, PT, |R2|, 1.000000003171076851e-30, PT ;  /* 0x0da242600200780b */ /* 0x000fda0003f0c200 */
[----:B------:R-:W-:Y:S05]  /*0960*/  @!P0 BRA `(.L_x_16) ;  /* 0x00000000003c8947 */ /* 0x000fea0003800000 */
[C---:B------:R-:W-:Y:S02]  /*0970*/  ISETP.NE.AND P0, PT, R10.reuse, UR7, PT ;  /* 0x000000070a007c0c */ /* 0x040fe4000bf05270 */
[----:B------:R-:W-:-:S11]  /*0980*/  IADD3 R10, PT, PT, R10, 0x1, RZ ;  /* 0x000000010a0a7810 */ /* 0x000fd60007ffe0ff */
[----:B------:R-:W-:Y:S05]  /*0990*/  @P0 BRA `(.L_x_17) ;  /* 0xfffffffc004c0947 */ /* 0x000fea000383ffff */
.L_x_10:
[----:B------:R-:W-:Y:S02]  /*09a0*/  HFMA2 R2, -RZ, RZ, 3.7421875, 0 ;  /* 0x437c0000ff027431 */ /* 0x000fe400000001ff */
[----:B------:R-:W-:-:S04]  /*09b0*/  IMAD.MOV.U32 R3, RZ, RZ, 0x3bbb989d ;  /* 0x3bbb989dff037424 */ /* 0x000fc800078e00ff */
[----:B------:R-:W-:-:S04]  /*09c0*/  FFMA.SAT R3, R0, -R3, 0.5 ;  /* 0x3f00000000037423 */ /* 0x000fc80000002803 */
[----:B------:R-:W-:-:S04]  /*09d0*/  FFMA.RM R2, R3, R2, 12582913 ;  /* 0x4b40000103027423 */ /* 0x000fc80000004002 */
[C---:B------:R-:W-:Y:S01]  /*09e0*/  FADD R3, R2.reuse, -12583039 ;  /* 0xcb40007f02037421 */ /* 0x040fe20000000000 */
[----:B------:R-:W-:-:S03]  /*09f0*/  IMAD.SHL.U32 R2, R2, 0x800000, RZ ;  /* 0x0080000002027824 */ /* 0x000fc600078e00ff */
[----:B------:R-:W-:-:S04]  /*0a00*/  FFMA R3, R0, -1.4426950216293334961, -R3 ;  /* 0xbfb8aa3b00037823 */ /* 0x000fc80000000803 */
[----:B------:R-:W-:-:S06]  /*0a10*/  FFMA R3, R0, -1.925963033500011079e-08, R3 ;  /* 0xb2a5706000037823 */ /* 0x000fcc0000000003 */
[----:B------:R-:W0:Y:S02]  /*0a20*/  MUFU.EX2 R3, R3 ;  /* 0x0000000300037308 */ /* 0x000e240000000800 */
[----:B0-----:R-:W-:-:S04]  /*0a30*/  FMUL R5, R2, R3 ;  /* 0x0000000302057220 */ /* 0x001fc80000400000 */
[----:B------:R-:W-:Y:S01]  /*0a40*/  FMUL R8, R5, R8 ;  /* 0x0000000805087220 */ /* 0x000fe20000400000 */
[----:B------:R-:W-:Y:S06]  /*0a50*/  BRA `(.L_x_5) ;  /* 0x0000001000687947 */ /* 0x000fec0003800000 */
.L_x_16:
[----:B------:R-:W-:Y:S01]  /*0a60*/  MOV R3, 0x3bbb989d ;  /* 0x3bbb989d00037802 */ /* 0x000fe20000000f00 */
[----:B------:R-:W-:-:S04]  /*0a70*/  IMAD.MOV.U32 R2, RZ, RZ, 0x437c0000 ;  /* 0x437c0000ff027424 */ /* 0x000fc800078e00ff */
[----:B------:R-:W-:-:S04]  /*0a80*/  FFMA.SAT R3, R0, -R3, 0.5 ;  /* 0x3f00000000037423 */ /* 0x000fc80000002803 */
[----:B------:R-:W-:-:S04]  /*0a90*/  FFMA.RM R2, R3, R2, 12582913 ;  /* 0x4b40000103027423 */ /* 0x000fc80000004002 */
[C---:B------:R-:W-:Y:S01]  /*0aa0*/  FADD R3, R2.reuse, -12583039 ;  /* 0xcb40007f02037421 */ /* 0x040fe20000000000 */
[----:B------:R-:W-:-:S03]  /*0ab0*/  SHF.L.U32 R2, R2, 0x17, RZ ;  /* 0x0000001702027819 */ /* 0x000fc600000006ff */
[----:B------:R-:W-:-:S04]  /*0ac0*/  FFMA R3, R0, -1.4426950216293334961, -R3 ;  /* 0xbfb8aa3b00037823 */ /* 0x000fc80000000803 */
[----:B------:R-:W-:-:S06]  /*0ad0*/  FFMA R3, R0, -1.925963033500011079e-08, R3 ;  /* 0xb2a5706000037823 */ /* 0x000fcc0000000003 */
[----:B------:R-:W0:Y:S02]  /*0ae0*/  MUFU.EX2 R3, R3 ;  /* 0x0000000300037308 */ /* 0x000e240000000800 */
[----:B0-----:R-:W-:-:S04]  /*0af0*/  FMUL R5, R2, R3 ;  /* 0x0000000302057220 */ /* 0x001fc80000400000 */
[----:B------:R-:W-:Y:S01]  /*0b00*/  FMUL R8, R8, R5 ;  /* 0x0000000508087220 */ /* 0x000fe20000400000 */
[----:B------:R-:W-:Y:S06]  /*0b10*/  BRA `(.L_x_5) ;  /* 0x0000001000387947 */ /* 0x000fec0003800000 */
.L_x_6:
[----:B------:R-:W-:Y:S01]  /*0b20*/  ISETP.NE.AND P0, PT, R7, RZ, PT ;  /* 0x000000ff0700720c */ /* 0x000fe20003f05270 */
[----:B------:R-:W-:-:S12]  /*0b30*/  BSSY.RECONVERGENT B2, `(.L_x_18) ;  /* 0x000002e000027945 */ /* 0x000fd80003800200 */
[----:B------:R-:W-:Y:S05]  /*0b40*/  @!P0 BRA `(.L_x_19) ;  /* 0x0000000000408947 */ /* 0x000fea0003800000 */
[----:B------:R-:W-:Y:S01]  /*0b50*/  I2FP.F32.S32 R3, R7 ;  /* 0x0000000700037245 */ /* 0x000fe20000201400 */
[----:B------:R-:W-:Y:S04]  /*0b60*/  BSSY.RECONVERGENT B3, `(.L_x_20) ;  /* 0x000000d000037945 */ /* 0x000fe80003800200 */
[----:B------:R-:W-:-:S05]  /*0b70*/  VIADD R2, R3, 0x1800000 ;  /* 0x0180000003027836 */ /* 0x000fca0000000000 */
[----:B------:R-:W-:-:S04]  /*0b80*/  LOP3.LUT R2, R2, 0x7f800000, RZ, 0xc0, !PT ;  /* 0x7f80000002027812 */ /* 0x000fc800078ec0ff */
[----:B------:R-:W-:-:S13]  /*0b90*/  ISETP.GT.U32.AND P0, PT, R2, 0x1ffffff, PT ;  /* 0x01ffffff0200780c */ /* 0x000fda0003f04070 */
[----:B------:R-:W-:Y:S05]  /*0ba0*/  @P0 BRA `(.L_x_21) ;  /* 0x0000000000100947 */ /* 0x000fea0003800000 */
[----:B------:R-:W-:-:S07]  /*0bb0*/  MOV R12, 0xbd0 ;  /* 0x00000bd0000c7802 */ /* 0x000fce0000000f00 */
[----:B-12---:R-:W-:Y:S05]  /*0bc0*/  CALL.REL.NOINC `($__internal_0_$__cuda_sm20_rcp_rn_f32_slowpath) ;  /* 0x0000001000207944 */ /* 0x006fea0003c00000 */
[----:B------:R-:W-:Y:S01]  /*0bd0*/  MOV R8, R3 ;  /* 0x0000000300087202 */ /* 0x000fe20000000f00 */
[----:B------:R-:W-:Y:S06]  /*0be0*/  BRA `(.L_x_22) ;  /* 0x0000000000107947 */ /* 0x000fec0003800000 */
.L_x_21:
[----:B------:R-:W0:Y:S02]  /*0bf0*/  MUFU.RCP R8, R3 ;  /* 0x0000000300087308 */ /* 0x000e240000001000 */
[----:B0-----:R-:W-:-:S04]  /*0c00*/  FFMA R2, R3, R8, -1 ;  /* 0xbf80000003027423 */ /* 0x001fc80000000008 */
[----:B------:R-:W-:-:S04]  /*0c10*/  FADD.FTZ R3, -R2, -RZ ;  /* 0x800000ff02037221 */ /* 0x000fc80000010100 */
[----:B------:R-:W-:-:S07]  /*0c20*/  FFMA R8, R8, R3, R8 ;  /* 0x0000000308087223 */ /* 0x000fce0000000008 */
.L_x_22:
[----:B-12---:R-:W-:Y:S05]  /*0c30*/  BSYNC.RECONVERGENT B3 ;  /* 0x0000000000037941 */ /* 0x006fea0003800200 */
.L_x_20:
[----:B------:R-:W-:Y:S05]  /*0c40*/  BRA `(.L_x_23) ;  /* 0x0000000000707947 */ /* 0x000fea0003800000 */
.L_x_19:
[C---:B------:R-:W-:Y:S01]  /*0c50*/  FMUL R3, R0.reuse, 8388608 ;  /* 0x4b00000000037820 */ /* 0x040fe20000400000 */
[----:B------:R-:W-:Y:S01]  /*0c60*/  FSETP.GEU.AND P0, PT, R0, 1.175494350822287508e-38, PT ;  /* 0x008000000000780b */ /* 0x000fe20003f0e000 */
[----:B------:R-:W-:-:S03]  /*0c70*/  IMAD.MOV.U32 R5, RZ, RZ, 0x3e055027 ;  /* 0x3e055027ff057424 */ /* 0x000fc600078e00ff */
[----:B------:R-:W-:-:S05]  /*0c80*/  FSEL R3, R3, R0, !P0 ;  /* 0x0000000003037208 */ /* 0x000fca0004000000 */
[----:B------:R-:W-:-:S05]  /*0c90*/  VIADD R2, R3, 0xc0d55555 ;  /* 0xc0d5555503027836 */ /* 0x000fca0000000000 */
[----:B------:R-:W-:-:S04]  /*0ca0*/  LOP3.LUT R4, R2, 0xff800000, RZ, 0xc0, !PT ;  /* 0xff80000002047812 */ /* 0x000fc800078ec0ff */
[----:B------:R-:W-:-:S05]  /*0cb0*/  IADD3 R2, PT, PT, R3, -R4, RZ ;  /* 0x8000000403027210 */ /* 0x000fca0007ffe0ff */
[----:B------:R-:W-:Y:S01]  /*0cc0*/  FADD R8, R2, -1 ;  /* 0xbf80000002087421 */ /* 0x000fe20000000000 */
[----:B------:R-:W-:Y:S02]  /*0cd0*/  FSEL R2, RZ, -23, P0 ;  /* 0xc1b80000ff027808 */ /* 0x000fe40000000000 */
[----:B------:R-:W-:Y:S01]  /*0ce0*/  ISETP.GT.U32.AND P0, PT, R3, 0x7f7fffff, PT ;  /* 0x7f7fffff0300780c */ /* 0x000fe20003f04070 */
[----:B------:R-:W-:-:S04]  /*0cf0*/  FFMA R5, R8, -R5, 0.14084610342979431152 ;  /* 0x3e1039f608057423 */ /* 0x000fc80000000805 */
[----:B------:R-:W-:-:S04]  /*0d00*/  FFMA R5, R8, R5, -0.12148627638816833496 ;  /* 0xbdf8cdcc08057423 */ /* 0x000fc80000000005 */
[----:B------:R-:W-:-:S04]  /*0d10*/  FFMA R5, R8, R5, 0.13980610668659210205 ;  /* 0x3e0f295508057423 */ /* 0x000fc80000000005 */
[----:B------:R-:W-:-:S04]  /*0d20*/  FFMA R5, R8, R5, -0.16684235632419586182 ;  /* 0xbe2ad8b908057423 */ /* 0x000fc80000000005 */
[----:B------:R-:W-:-:S04]  /*0d30*/  FFMA R5, R8, R5, 0.20012299716472625732 ;  /* 0x3e4ced0b08057423 */ /* 0x000fc80000000005 */
[----:B------:R-:W-:-:S04]  /*0d40*/  FFMA R5, R8, R5, -0.24999669194221496582 ;  /* 0xbe7fff2208057423 */ /* 0x000fc80000000005 */
[----:B------:R-:W-:-:S04]  /*0d50*/  FFMA R5, R8, R5, 0.33333182334899902344 ;  /* 0x3eaaaa7808057423 */ /* 0x000fc80000000005 */
[C---:B------:R-:W-:Y:S01]  /*0d60*/  FFMA R9, R8.reuse, R5, -0.5 ;  /* 0xbf00000008097423 */ /* 0x040fe20000000005 */
[----:B------:R-:W-:Y:S02]  /*0d70*/  I2FP.F32.S32 R5, R4 ;  /* 0x0000000400057245 */ /* 0x000fe40000201400 */
[----:B------:R-:W-:Y:S01]  /*0d80*/  MOV R4, 0x7f800000 ;  /* 0x7f80000000047802 */ /* 0x000fe20000000f00 */
[C---:B------:R-:W-:Y:S02]  /*0d90*/  FMUL R9, R8.reuse, R9 ;  /* 0x0000000908097220 */ /* 0x040fe40000400000 */
[----:B------:R-:W-:Y:S02]  /*0da0*/  FFMA R2, R5, 1.1920928955078125e-07, R2 ;  /* 0x3400000005027823 */ /* 0x000fe40000000002 */
[----:B------:R-:W-:-:S04]  /*0db0*/  FFMA R9, R8, R9, R8 ;  /* 0x0000000908097223 */ /* 0x000fc80000000008 */
[----:B------:R-:W-:Y:S01]  /*0dc0*/  FFMA R2, R2, 0.69314718246459960938, R9 ;  /* 0x3f31721802027823 */ /* 0x000fe20000000009 */
[C---:B------:R-:W-:Y:S01]  /*0dd0*/  @P0 FFMA R2, R3.reuse, R4, +INF ;  /* 0x7f80000003020423 */ /* 0x040fe20000000004 */
[----:B------:R-:W-:-:S03]  /*0de0*/  FSETP.NEU.AND P0, PT, R3, RZ, PT ;  /* 0x000000ff0300720b */ /* 0x000fc60003f0d000 */
[----:B------:R-:W-:-:S05]  /*0df0*/  FADD R2, -R2, -0.57721567153930664062 ;  /* 0xbf13c46802027421 */ /* 0x000fca0000000100 */
[----:B------:R-:W-:-:S07]  /*0e00*/  FSEL R8, R2, +INF , P0 ;  /* 0x7f80000002087808 */ /* 0x000fce0000000000 */
.L_x_23:
[----:B-12---:R-:W-:Y:S05]  /*0e10*/  BSYNC.RECONVERGENT B2 ;  /* 0x0000000000027941 */ /* 0x006fea0003800200 */
.L_x_18:
[----:B------:R-:W0:Y:S02]  /*0e20*/  LDCU UR6, c[0x0][0x398] ;  /* 0x00007300ff0677ac */ /* 0x000e240008000800 */
[----:B0-----:R-:W-:-:S09]  /*0e30*/  UISETP.GE.AND UP0, UPT, UR6, 0x1, UPT ;  /* 0x000000010600788c */ /* 0x001fd2000bf06270 */
[----:B------:R-:W-:Y:S05]  /*0e40*/  BRA.U !UP0, `(.L_x_5) ;  /* 0x0000000d086c7547 */ /* 0x000fea000b800000 */
[C---:B------:R-:W-:Y:S01]  /*0e50*/  FMUL R3, R0.reuse, 8388608 ;  /* 0x4b00000000037820 */ /* 0x040fe20000400000 */
[----:B------:R-:W-:Y:S01]  /*0e60*/  FSETP.GEU.AND P0, PT, R0, 1.175494350822287508e-38, PT ;  /* 0x008000000000780b */ /* 0x000fe20003f0e000 */
[----:B------:R-:W-:Y:S01]  /*0e70*/  IMAD.MOV.U32 R10, RZ, RZ, 0x3e055027 ;  /* 0x3e055027ff0a7424 */ /* 0x000fe200078e00ff */
[----:B------:R-:W-:Y:S02]  /*0e80*/  LOP3.LUT R17, R7, 0x3, RZ, 0xc0, !PT ;  /* 0x0000000307117812 */ /* 0x000fe400078ec0ff */
[----:B------:R-:W-:-:S04]  /*0e90*/  FSEL R3, R3, R0, !P0 ;  /* 0x0000000003037208 */ /* 0x000fc80004000000 */
[C---:B------:R-:W-:Y:S01]  /*0ea0*/  FSETP.NEU.AND P1, PT, R3.reuse, RZ, PT ;  /* 0x000000ff0300720b */ /* 0x040fe20003f2d000 */
[----:B------:R-:W-:-:S05]  /*0eb0*/  VIADD R2, R3, 0xc0d55555 ;  /* 0xc0d5555503027836 */ /* 0x000fca0000000000 */
[----:B------:R-:W-:-:S04]  /*0ec0*/  LOP3.LUT R4, R2, 0xff800000, RZ, 0xc0, !PT ;  /* 0xff80000002047812 */ /* 0x000fc800078ec0ff */
[CC--:B------:R-:W-:Y:S02]  /*0ed0*/  IADD3 R2, PT, PT, R3.reuse, -R4.reuse, RZ ;  /* 0x8000000403027210 */ /* 0x0c0fe40007ffe0ff */
[----:B------:R-:W-:Y:S02]  /*0ee0*/  I2FP.F32.S32 R5, R4 ;  /* 0x0000000400057245 */ /* 0x000fe40000201400 */
[----:B------:R-:W-:Y:S01]  /*0ef0*/  MOV R4, 0x7f800000 ;  /* 0x7f80000000047802 */ /* 0x000fe20000000f00 */
[----:B------:R-:W-:Y:S01]  /*0f00*/  FADD R9, R2, -1 ;  /* 0xbf80000002097421 */ /* 0x000fe20000000000 */
[----:B------:R-:W-:Y:S02]  /*0f10*/  FSEL R2, RZ, -23, P0 ;  /* 0xc1b80000ff027808 */ /* 0x000fe40000000000 */
[----:B------:R-:W-:Y:S01]  /*0f20*/  ISETP.GT.U32.AND P0, PT, R3, 0x7f7fffff, PT ;  /* 0x7f7fffff0300780c */ /* 0x000fe20003f04070 */
[----:B------:R-:W-:Y:S02]  /*0f30*/  FFMA R10, R9, -R10, 0.14084610342979431152 ;  /* 0x3e1039f6090a7423 */ /* 0x000fe4000000080a */
[----:B------:R-:W-:-:S02]  /*0f40*/  FFMA R2, R5, 1.1920928955078125e-07, R2 ;  /* 0x3400000005027823 */ /* 0x000fc40000000002 */
[----:B------:R-:W-:-:S04]  /*0f50*/  FFMA R10, R9, R10, -0.12148627638816833496 ;  /* 0xbdf8cdcc090a7423 */ /* 0x000fc8000000000a */
[----:B------:R-:W-:-:S04]  /*0f60*/  FFMA R10, R9, R10, 0.13980610668659210205 ;  /* 0x3e0f2955090a7423 */ /* 0x000fc8000000000a */
[----:B------:R-:W-:-:S04]  /*0f70*/  FFMA R10, R9, R10, -0.16684235632419586182 ;  /* 0xbe2ad8b9090a7423 */ /* 0x000fc8000000000a */
[----:B------:R-:W-:-:S04]  /*0f80*/  FFMA R10, R9, R10, 0.20012299716472625732 ;  /* 0x3e4ced0b090a7423 */ /* 0x000fc8000000000a */
[----:B------:R-:W-:-:S04]  /*0f90*/  FFMA R10, R9, R10, -0.24999669194221496582 ;  /* 0xbe7fff22090a7423 */ /* 0x000fc8000000000a */
[----:B------:R-:W-:-:S04]  /*0fa0*/  FFMA R10, R9, R10, 0.33333182334899902344 ;  /* 0x3eaaaa78090a7423 */ /* 0x000fc8000000000a */
[----:B------:R-:W-:-:S04]  /*0fb0*/  FFMA R10, R9, R10, -0.5 ;  /* 0xbf000000090a7423 */ /* 0x000fc8000000000a */
[----:B------:R-:W-:-:S04]  /*0fc0*/  FMUL R10, R9, R10 ;  /* 0x0000000a090a7220 */ /* 0x000fc80000400000 */
[----:B------:R-:W-:Y:S01]  /*0fd0*/  FFMA R9, R9, R10, R9 ;  /* 0x0000000a09097223 */ /* 0x000fe20000000009 */
[----:B------:R-:W-:-:S03]  /*0fe0*/  IMAD.MOV.U32 R10, RZ, RZ, 0x1 ;  /* 0x00000001ff0a7424 */ /* 0x000fc600078e00ff */
[----:B------:R-:W-:Y:S01]  /*0ff0*/  FFMA R11, R2, 0.69314718246459960938, R9 ;  /* 0x3f317218020b7823 */ /* 0x000fe20000000009 */
[----:B------:R-:W-:Y:S01]  /*1000*/  @P0 FFMA R11, R3, R4, +INF ;  /* 0x7f800000030b0423 */ /* 0x000fe20000000004 */
[----:B------:R-:W-:Y:S01]  /*1010*/  HFMA2 R2, -RZ, RZ, 1.875, 0 ;  /* 0x3f800000ff027431 */ /* 0x000fe200000001ff */
[----:B------:R-:W-:-:S03]  /*1020*/  LOP3.LUT R9, R7, 0x7ffffffc, RZ, 0xc0, !PT ;  /* 0x7ffffffc07097812 */ /* 0x000fc600078ec0ff */
[----:B------:R-:W-:-:S07]  /*1030*/  FSEL R11, R11, -INF , P1 ;  /* 0xff8000000b0b7808 */ /* 0x000fce0000800000 */
.L_x_57:
[----:B------:R-:W-:Y:S01]  /*1040*/  I2FP.F32.U32 R13, R10 ;  /* 0x0000000a000d7245 */ /* 0x000fe20000201000 */
[----:B------:R-:W-:Y:S03]  /*1050*/  BSSY.RECONVERGENT B1, `(.L_x_24) ;  /* 0x000000d000017945 */ /* 0x000fe60003800200 */
[----:B------:R-:W0:Y:S08]  /*1060*/  MUFU.RCP R3, R13 ;  /* 0x0000000d00037308 */ /* 0x000e300000001000 */
[----:B------:R-:W1:Y:S01]  /*1070*/  FCHK P0, -R0, R13 ;  /* 0x0000000d00007302 */ /* 0x000e620000000100 */
[----:B0-----:R-:W-:-:S04]  /*1080*/  FFMA R4, -R13, R3, 1 ;  /* 0x3f8000000d047423 */ /* 0x001fc80000000103 */
[----:B------:R-:W-:-:S04]  /*1090*/  FFMA R3, R3, R4, R3 ;  /* 0x0000000403037223 */ /* 0x000fc80000000003 */
[----:B------:R-:W-:-:S04]  /*10a0*/  FFMA R4, -R0, R3, RZ ;  /* 0x0000000300047223 */ /* 0x000fc800000001ff */
[----:B------:R-:W-:-:S04]  /*10b0*/  FFMA R5, -R13, R4, -R0 ;  /* 0x000000040d057223 */ /* 0x000fc80000000900 */
[----:B------:R-:W-:Y:S01]  /*10c0*/  FFMA R3, R3, R5, R4 ;  /* 0x0000000503037223 */ /* 0x000fe20000000004 */
[----:B-1----:R-:W-:Y:S06]  /*10d0*/  @!P0 BRA `(.L_x_25) ;  /* 0x0000000000108947 */ /* 0x002fec0003800000 */
[----:B------:R-:W-:Y:S02]  /*10e0*/  IMAD.MOV.U32 R4, RZ, RZ, R13 ;  /* 0x000000ffff047224 */ /* 0x000fe400078e000d */
[----:B------:R-:W-:Y:S01]  /*10f0*/  FADD R3, -R0, -RZ ;  /* 0x800000ff00037221 */ /* 0x000fe20000000100 */
[----:B------:R-:W-:-:S07]  /*1100*/  MOV R13, 0x1120 ;  /* 0x00001120000d7802 */ /* 0x000fce0000000f00 */
[----:B------:R-:W-:Y:S05]  /*1110*/  CALL.REL.NOINC `($__internal_1_$__cuda_sm3x_div_rn_noftz_f32_slowpath) ;  /* 0x0000000c00a47944 */ /* 0x000fea0003c00000 */
.L_x_25:
[----:B------:R-:W-:Y:S05]  /*1120*/  BSYNC.RECONVERGENT B1 ;  /* 0x0000000000017941 */ /* 0x000fea0003800200 */
.L_x_24:
[----:B------:R-:W-:Y:S01]  /*1130*/  ISETP.NE.AND P0, PT, R10, R7, PT ;  /* 0x000000070a00720c */ /* 0x000fe20003f05270 */
[----:B------:R-:W-:Y:S01]  /*1140*/  BSSY.RECONVERGENT B3, `(.L_x_26) ;  /* 0x00000a4000037945 */ /* 0x000fe20003800200 */
[----:B------:R-:W-:-:S11]  /*1150*/  FMUL R2, R3, R2 ;  /* 0x0000000203027220 */ /* 0x000fd60000400000 */
[----:B------:R-:W-:Y:S05]  /*1160*/  @P0 BRA `(.L_x_27) ;  /* 0x0000000800440947 */ /* 0x000fea0003800000 */
[----:B------:R-:W-:Y:S01]  /*1170*/  ISETP.GE.AND P0, PT, R7, 0x1, PT ;  /* 0x000000010700780c */ /* 0x000fe20003f06270 */
[----:B------:R-:W-:Y:S01]  /*1180*/  BSSY.RECONVERGENT B2, `(.L_x_28) ;  /* 0x000008c000027945 */ /* 0x000fe20003800200 */
[----:B------:R-:W-:-:S11]  /*1190*/  MOV R16, 0xbf13c468 ;  /* 0xbf13c46800107802 */ /* 0x000fd60000000f00 */
[----:B------:R-:W-:Y:S05]  /*11a0*/  @!P0 BRA `(.L_x_29) ;  /* 0x0000000800248947 */ /* 0x000fea0003800000 */
[----:B------:R-:W-:Y:S01]  /*11b0*/  ISETP.GE.U32.AND P0, PT, R7, 0x4, PT ;  /* 0x000000040700780c */ /* 0x000fe20003f06070 */
[----:B------:R-:W-:Y:S01]  /*11c0*/  BSSY.RECONVERGENT B4, `(.L_x_30) ;  /* 0x000004f000047945 */ /* 0x000fe20003800200 */
[----:B------:R-:W-:Y:S02]  /*11d0*/  HFMA2 R16, -RZ, RZ, -1.7685546875, -4.40625 ;  /* 0xbf13c468ff107431 */ /* 0x000fe400000001ff */
[----:B------:R-:W-:-:S09]  /*11e0*/  IMAD.MOV.U32 R14, RZ, RZ, 0x1 ;  /* 0x00000001ff0e7424 */ /* 0x000fd200078e00ff */
[----:B------:R-:W-:Y:S05]  /*11f0*/  @!P0 BRA `(.L_x_31) ;  /* 0x00000004002c8947 */ /* 0x000fea0003800000 */
[----:B------:R-:W-:Y:S01]  /*1200*/  BSSY.RECONVERGENT B5, `(.L_x_32) ;  /* 0x0000049000057945 */ /* 0x000fe20003800200 */
[----:B------:R-:W-:Y:S01]  /*1210*/  IMAD.MOV.U32 R16, RZ, RZ, -0x40ec3b98 ;  /* 0xbf13c468ff107424 */ /* 0x000fe200078e00ff */
[----:B------:R-:W-:-:S07]  /*1220*/  MOV R14, RZ ;  /* 0x000000ff000e7202 */ /* 0x000fce0000000f00 */
.L_x_45:
[----:B------:R-:W-:Y:S01]  /*1230*/  VIADD R3, R14, 0x1 ;  /* 0x000000010e037836 */ /* 0x000fe20000000000 */
[----:B------:R-:W-:Y:S04]  /*1240*/  BSSY.RECONVERGENT B6, `(.L_x_33) ;  /* 0x000000e000067945 */ /* 0x000fe80003800200 */
[----:B------:R-:W-:-:S04]  /*1250*/  I2FP.F32.U32 R12, R3 ;  /* 0x00000003000c7245 */ /* 0x000fc80000201000 */
[----:B------:R-:W-:-:S04]  /*1260*/  IADD3 R3, PT, PT, R12, 0x1800000, RZ ;  /* 0x018000000c037810 */ /* 0x000fc80007ffe0ff */
[----:B------:R-:W-:-:S04]  /*1270*/  LOP3.LUT R3, R3, 0x7f800000, RZ, 0xc0, !PT ;  /* 0x7f80000003037812 */ /* 0x000fc800078ec0ff */
[----:B------:R-:W-:-:S13]  /*1280*/  ISETP.GT.U32.AND P0, PT, R3, 0x1ffffff, PT ;  /* 0x01ffffff0300780c */ /* 0x000fda0003f04070 */
[----:B------:R-:W-:Y:S05]  /*1290*/  @P0 BRA `(.L_x_34) ;  /* 0x0000000000100947 */ /* 0x000fea0003800000 */
[----:B------:R-:W-:Y:S01]  /*12a0*/  IMAD.MOV.U32 R3, RZ, RZ, R12 ;  /* 0x000000ffff037224 */ /* 0x000fe200078e000c */
[----:B------:R-:W-:-:S07]  /*12b0*/  MOV R12, 0x12d0 ;  /* 0x000012d0000c7802 */ /* 0x000fce0000000f00 */
[----:B------:R-:W-:Y:S05]  /*12c0*/  CALL.REL.NOINC `($__internal_0_$__cuda_sm20_rcp_rn_f32_slowpath) ;  /* 0x0000000800607944 */ /* 0x000fea0003c00000 */
[----:B------:R-:W-:Y:S05]  /*12d0*/  BRA `(.L_x_35) ;  /* 0x0000000000107947 */ /* 0x000fea0003800000 */
.L_x_34:
[----:B------:R-:W0:Y:S02]  /*12e0*/  MUFU.RCP R3, R12 ;  /* 0x0000000c00037308 */ /* 0x000e240000001000 */
[----:B0-----:R-:W-:-:S04]  /*12f0*/  FFMA R4, R12, R3, -1 ;  /* 0xbf8000000c047423 */ /* 0x001fc80000000003 */
[----:B------:R-:W-:-:S04]  /*1300*/  FADD.FTZ R4, -R4, -RZ ;  /* 0x800000ff04047221 */ /* 0x000fc80000010100 */
[----:B------:R-:W-:-:S07]  /*1310*/  FFMA R3, R3, R4, R3 ;  /* 0x0000000403037223 */ /* 0x000fce0000000003 */
.L_x_35:
[----:B------:R-:W-:Y:S05]  /*1320*/  BSYNC.RECONVERGENT B6 ;  /* 0x0000000000067941 */ /* 0x000fea0003800200 */
.L_x_33:
[----:B------:R-:W-:Y:S01]  /*1330*/  IADD3 R4, PT, PT, R14, 0x2, RZ ;  /* 0x000000020e047810 */ /* 0x000fe20007ffe0ff */
[----:B------:R-:W-:Y:S01]  /*1340*/  BSSY.RECONVERGENT B6, `(.L_x_36) ;  /* 0x000000f000067945 */ /* 0x000fe20003800200 */
[----:B------:R-:W-:Y:S02]  /*1350*/  FADD R16, R3, R16 ;  /* 0x0000001003107221 */ /* 0x000fe40000000000 */
[----:B------:R-:W-:-:S05]  /*1360*/  I2FP.F32.U32 R12, R4 ;  /* 0x00000004000c7245 */ /* 0x000fca0000201000 */
[----:B------:R-:W-:-:S05]  /*1370*/  VIADD R4, R12, 0x1800000 ;  /* 0x018000000c047836 */ /* 0x000fca0000000000 */
[----:B------:R-:W-:-:S04]  /*1380*/  LOP3.LUT R4, R4, 0x7f800000, RZ, 0xc0, !PT ;  /* 0x7f80000004047812 */ /* 0x000fc800078ec0ff */
[----:B------:R-:W-:-:S13]  /*1390*/  ISETP.GT.U32.AND P0, PT, R4, 0x1ffffff, PT ;  /* 0x01ffffff0400780c */ /* 0x000fda0003f04070 */
[----:B------:R-:W-:Y:S05]  /*13a0*/  @P0 BRA `(.L_x_37) ;  /* 0x0000000000100947 */ /* 0x000fea0003800000 */
[----:B------:R-:W-:Y:S02]  /*13b0*/  MOV R3, R12 ;  /* 0x0000000c00037202 */ /* 0x000fe40000000f00 */
[----:B------:R-:W-:-:S07]  /*13c0*/  MOV R12, 0x13e0 ;  /* 0x000013e0000c7802 */ /* 0x000fce0000000f00 */
[----:B------:R-:W-:Y:S05]  /*13d0*/  CALL.REL.NOINC `($__internal_0_$__cuda_sm20_rcp_rn_f32_slowpath) ;  /* 0x00000008001c7944 */ /* 0x000fea0003c00000 */
[----:B------:R-:W-:Y:S05]  /*13e0*/  BRA `(.L_x_38) ;  /* 0x0000000000107947 */ /* 0x000fea0003800000 */
.L_x_37:
[----:B------:R-:W0:Y:S02]  /*13f0*/  MUFU.RCP R3, R12 ;  /* 0x0000000c00037308 */ /* 0x000e240000001000 */
[----:B0-----:R-:W-:-:S04]  /*1400*/  FFMA R4, R12, R3, -1 ;  /* 0xbf8000000c047423 */ /* 0x001fc80000000003 */
[----:B------:R-:W-:-:S04]  /*1410*/  FADD.FTZ R4, -R4, -RZ ;  /* 0x800000ff04047221 */ /* 0x000fc80000010100 */
[----:B------:R-:W-:-:S07]  /*1420*/  FFMA R3, R3, R4, R3 ;  /* 0x0000000403037223 */ /* 0x000fce0000000003 */
.L_x_38:
[----:B------:R-:W-:Y:S05]  /*1430*/  BSYNC.RECONVERGENT B6 ;  /* 0x0000000000067941 */ /* 0x000fea0003800200 */
.L_x_36:
[----:B------:R-:W-:Y:S01]  /*1440*/  VIADD R4, R14, 0x3 ;  /* 0x000000030e047836 */ /* 0x000fe20000000000 */
[----:B------:R-:W-:Y:S01]  /*1450*/  BSSY.RECONVERGENT B6, `(.L_x_39) ;  /* 0x000000f000067945 */ /* 0x000fe20003800200 */
[----:B------:R-:W-:-:S03]  /*1460*/  FADD R16, R16, R3 ;  /* 0x0000000310107221 */ /* 0x000fc60000000000 */
        /* <DEDUP_REMOVED lines=9> */
.L_x_40:
[----:B------:R-:W0:Y:S02]  /*1500*/  MUFU.RCP R3, R12 ;  /* 0x0000000c00037308 */ /* 0x000e240000001000 */
[----:B0-----:R-:W-:-:S04]  /*1510*/  FFMA R4, R12, R3, -1 ;  /* 0xbf8000000c047423 */ /* 0x001fc80000000003 */
[----:B------:R-:W-:-:S04]  /*1520*/  FADD.FTZ R4, -R4, -RZ ;  /* 0x800000ff04047221 */ /* 0x000fc80000010100 */
[----:B------:R-:W-:-:S07]  /*1530*/  FFMA R3, R3, R4, R3 ;  /* 0x0000000403037223 */ /* 0x000fce0000000003 */
.L_x_41:
[----:B------:R-:W-:Y:S05]  /*1540*/  BSYNC.RECONVERGENT B6 ;  /* 0x0000000000067941 */ /* 0x000fea0003800200 */
.L_x_39:
        /* <DEDUP_REMOVED lines=12> */
.L_x_43:
[----:B------:R-:W0:Y:S02]  /*1610*/  MUFU.RCP R3, R12 ;  /* 0x0000000c00037308 */ /* 0x000e240000001000 */
[----:B0-----:R-:W-:-:S04]  /*1620*/  FFMA R4, R12, R3, -1 ;  /* 0xbf8000000c047423 */ /* 0x001fc80000000003 */
[----:B------:R-:W-:-:S04]  /*1630*/  FADD.FTZ R4, -R4, -RZ ;  /* 0x800000ff04047221 */ /* 0x000fc80000010100 */
[----:B------:R-:W-:-:S07]  /*1640*/  FFMA R3, R3, R4, R3 ;  /* 0x0000000403037223 */ /* 0x000fce0000000003 */
.L_x_44:
[----:B------:R-:W-:Y:S05]  /*1650*/  BSYNC.RECONVERGENT B6 ;  /* 0x0000000000067941 */ /* 0x000fea0003800200 */
.L_x_42:
[----:B------:R-:W-:Y:S01]  /*1660*/  ISETP.NE.AND P0, PT, R14, R9, PT ;  /* 0x000000090e00720c */ /* 0x000fe20003f05270 */
[----:B------:R-:W-:-:S12]  /*1670*/  FADD R16, R16, R3 ;  /* 0x0000000310107221 */ /* 0x000fd80000000000 */
[----:B------:R-:W-:Y:S05]  /*1680*/  @P0 BRA `(.L_x_45) ;  /* 0xfffffff800e80947 */ /* 0x000fea000383ffff */
[----:B------:R-:W-:Y:S05]  /*1690*/  BSYNC.RECONVERGENT B5 ;  /* 0x0000000000057941 */ /* 0x000fea0003800200 */
.L_x_32:
[----:B------:R-:W-:-:S07]  /*16a0*/  VIADD R14, R14, 0x1 ;  /* 0x000000010e0e7836 */ /* 0x000fce0000000000 */
.L_x_31:
[----:B------:R-:W-:Y:S05]  /*16b0*/  BSYNC.RECONVERGENT B4 ;  /* 0x0000000000047941 */ /* 0x000fea0003800200 */
.L_x_30:
[----:B------:R-:W-:-:S13]  /*16c0*/  ISETP.NE.AND P0, PT, R17, RZ, PT ;  /* 0x000000ff1100720c */ /* 0x000fda0003f05270 */
[----:B------:R-:W-:Y:S05]  /*16d0*/  @!P0 BRA `(.L_x_29) ;  /* 0x0000000000d88947 */ /* 0x000fea0003800000 */
[----:B------:R-:W-:Y:S01]  /*16e0*/  I2FP.F32.U32 R12, R14 ;  /* 0x0000000e000c7245 */ /* 0x000fe20000201000 */
[----:B------:R-:W-:Y:S01]  /*16f0*/  BSSY.RECONVERGENT B4, `(.L_x_46) ;  /* 0x000000e000047945 */ /* 0x000fe20003800200 */
[----:B------:R-:W-:Y:S02]  /*1700*/  ISETP.NE.AND P3, PT, R17, 0x1, PT ;  /* 0x000000011100780c */ /* 0x000fe40003f65270 */
        /* <DEDUP_REMOVED lines=8> */
.L_x_47:
[----:B------:R-:W0:Y:S02]  /*1790*/  MUFU.RCP R3, R12 ;  /* 0x0000000c00037308 */ /* 0x000e240000001000 */
[----:B0-----:R-:W-:-:S04]  /*17a0*/  FFMA R4, R12, R3, -1 ;  /* 0xbf8000000c047423 */ /* 0x001fc80000000003 */
[----:B------:R-:W-:-:S04]  /*17b0*/  FADD.FTZ R4, -R4, -RZ ;  /* 0x800000ff04047221 */ /* 0x000fc80000010100 */
[----:B------:R-:W-:-:S07]  /*17c0*/  FFMA R3, R3, R4, R3 ;  /* 0x0000000403037223 */ /* 0x000fce0000000003 */
.L_x_48:
[----:B------:R-:W-:Y:S05]  /*17d0*/  BSYNC.RECONVERGENT B4 ;  /* 0x0000000000047941 */ /* 0x000fea0003800200 */
.L_x_46:
[----:B------:R-:W-:Y:S01]  /*17e0*/  FADD R16, R16, R3 ;  /* 0x0000000310107221 */ /* 0x000fe20000000000 */
[----:B------:R-:W-:Y:S06]  /*17f0*/  @!P3 BRA `(.L_x_29) ;  /* 0x000000000090b947 */ /* 0x000fec0003800000 */
[----:B------:R-:W-:Y:S01]  /*1800*/  IADD3 R3, PT, PT, R14, 0x1, RZ ;  /* 0x000000010e037810 */ /* 0x000fe20007ffe0ff */
[----:B------:R-:W-:Y:S01]  /*1810*/  BSSY.RECONVERGENT B4, `(.L_x_49) ;  /* 0x000000f000047945 */ /* 0x000fe20003800200 */
[----:B------:R-:W-:Y:S02]  /*1820*/  ISETP.NE.AND P3, PT, R17, 0x2, PT ;  /* 0x000000021100780c */ /* 0x000fe40003f65270 */
        /* <DEDUP_REMOVED lines=9> */
.L_x_50:
[----:B------:R-:W0:Y:S02]  /*18c0*/  MUFU.RCP R3, R12 ;  /* 0x0000000c00037308 */ /* 0x000e240000001000 */
[----:B0-----:R-:W-:-:S04]  /*18d0*/  FFMA R4, R12, R3, -1 ;  /* 0xbf8000000c047423 */ /* 0x001fc80000000003 */
[----:B------:R-:W-:-:S04]  /*18e0*/  FADD.FTZ R4, -R4, -RZ ;  /* 0x800000ff04047221 */ /* 0x000fc80000010100 */
[----:B------:R-:W-:-:S07]  /*18f0*/  FFMA R3, R3, R4, R3 ;  /* 0x0000000403037223 */ /* 0x000fce0000000003 */
.L_x_51:
[----:B------:R-:W-:Y:S05]  /*1900*/  BSYNC.RECONVERGENT B4 ;  /* 0x0000000000047941 */ /* 0x000fea0003800200 */
.L_x_49:
[----:B------:R-:W-:Y:S01]  /*1910*/  FADD R16, R16, R3 ;  /* 0x0000000310107221 */ /* 0x000fe20000000000 */
[----:B------:R-:W-:Y:S06]  /*1920*/  @!P3 BRA `(.L_x_29) ;  /* 0x000000000044b947 */ /* 0x000fec0003800000 */
        /* <DEDUP_REMOVED lines=11> */
.L_x_53:
[----:B------:R-:W0:Y:S02]  /*19e0*/  MUFU.RCP R3, R14 ;  /* 0x0000000e00037308 */ /* 0x000e240000001000 */
[----:B0-----:R-:W-:-:S04]  /*19f0*/  FFMA R4, R14, R3, -1 ;  /* 0xbf8000000e047423 */ /* 0x001fc80000000003 */
[----:B------:R-:W-:-:S04]  /*1a00*/  FADD.FTZ R4, -R4, -RZ ;  /* 0x800000ff04047221 */ /* 0x000fc80000010100 */
[----:B------:R-:W-:-:S07]  /*1a10*/  FFMA R3, R3, R4, R3 ;  /* 0x0000000403037223 */ /* 0x000fce0000000003 */
.L_x_54:
[----:B------:R-:W-:Y:S05]  /*1a20*/  BSYNC.RECONVERGENT B4 ;  /* 0x0000000000047941 */ /* 0x000fea0003800200 */
.L_x_52:
[----:B------:R-:W-:-:S07]  /*1a30*/  FADD R16, R16, R3 ;  /* 0x0000000310107221 */ /* 0x000fce0000000000 */
.L_x_29:
[----:B------:R-:W-:Y:S05]  /*1a40*/  BSYNC.RECONVERGENT B2 ;  /* 0x0000000000027941 */ /* 0x000fea0003800200 */
.L_x_28:
[----:B------:R-:W-:-:S04]  /*1a50*/  FADD R3, -R11, R16 ;  /* 0x000000100b037221 */ /* 0x000fc80000000100 */
[----:B------:R-:W-:Y:S01]  /*1a60*/  FMUL R3, R2, R3 ;  /* 0x0000000302037220 */ /* 0x000fe20000400000 */
[----:B------:R-:W-:Y:S06]  /*1a70*/  BRA `(.L_x_55) ;  /* 0x0000000000407947 */ /* 0x000fec0003800000 */
.L_x_27:
[----:B------:R-:W-:Y:S01]  /*1a80*/  IADD3 R3, PT, PT, -R7, R10, RZ ;  /* 0x0000000a07037210 */ /* 0x000fe20007ffe1ff */
[----:B------:R-:W-:Y:S03]  /*1a90*/  BSSY.RECONVERGENT B1, `(.L_x_55) ;  /* 0x000000e000017945 */ /* 0x000fe60003800200 */
[----:B------:R-:W-:-:S04]  /*1aa0*/  I2FP.F32.S32 R13, R3 ;  /* 0x00000003000d7245 */ /* 0x000fc80000201400 */
        /* <DEDUP_REMOVED lines=12> */
.L_x_56:
[----:B------:R-:W-:Y:S05]  /*1b70*/  BSYNC.RECONVERGENT B1 ;  /* 0x0000000000017941 */ /* 0x000fea0003800200 */
.L_x_55:
[----:B------:R-:W-:Y:S05]  /*1b80*/  BSYNC.RECONVERGENT B3 ;  /* 0x0000000000037941 */ /* 0x000fea0003800200 */
.L_x_26:
[----:B------:R-:W0:Y:S01]  /*1b90*/  LDCU UR6, c[0x0][0x398] ;  /* 0x00007300ff0677ac */ /* 0x000e220008000800 */
[----:B------:R-:W-:-:S04]  /*1ba0*/  FADD R8, R3, R8 ;  /* 0x0000000803087221 */ /* 0x000fc80000000000 */
[----:B------:R-:W-:-:S05]  /*1bb0*/  FMUL R4, |R8|, 1.000000003171076851e-30 ;  /* 0x0da2426008047820 */ /* 0x000fca0000400200 */
[----:B------:R-:W-:Y:S02]  /*1bc0*/  FSETP.GEU.AND P1, PT, |R3|, R4, PT ;  /* 0x000000040300720b */ /* 0x000fe40003f2e200 */
[C---:B0-----:R-:W-:Y:S02]  /*1bd0*/  ISETP.GE.AND P0, PT, R10.reuse, UR6, PT ;  /* 0x000000060a007c0c */ /* 0x041fe4000bf06270 */
[----:B------:R-:W-:-:S11]  /*1be0*/  IADD3 R10, PT, PT, R10, 0x1, RZ ;  /* 0x000000010a0a7810 */ /* 0x000fd60007ffe0ff */
[----:B------:R-:W-:Y:S05]  /*1bf0*/  @!P0 BRA P1, `(.L_x_57) ;  /* 0xfffffff400108947 */ /* 0x000fea000083ffff */
.L_x_5:
[----:B------:R-:W-:Y:S05]  /*1c00*/  BSYNC.RECONVERGENT B0 ;  /* 0x0000000000007941 */ /* 0x000fea0003800200 */
.L_x_1:
[----:B------:R-:W0:Y:S02]  /*1c10*/  LDC.64 R2, c[0x0][0x380] ;  /* 0x0000e000ff027b82 */ /* 0x000e240000000a00 */
[----:B0-----:R-:W-:-:S05]  /*1c20*/  IMAD.WIDE R6, R6, 0x4, R2 ;  /* 0x0000000406067825 */ /* 0x001fca00078e0202 */
[----:B------:R-:W-:Y:S01]  /*1c30*/  STG.E desc[UR4][R6.64], R8 ;  /* 0x0000000806007986 */ /* 0x000fe2000c101904 */
[----:B------:R-:W-:Y:S05]  /*1c40*/  EXIT ;  /* 0x000000000000794d */ /* 0x000fea0003800000 */
        .weak           $__internal_0_$__cuda_sm20_rcp_rn_f32_slowpath
        .type           $__internal_0_$__cuda_sm20_rcp_rn_f32_slowpath,@function
        .size           $__internal_0_$__cuda_sm20_rcp_rn_f32_slowpath,($__internal_1_$__cuda_sm3x_div_rn_noftz_f32_slowpath - $__internal_0_$__cuda_sm20_rcp_rn_f32_slowpath)
$__internal_0_$__cuda_sm20_rcp_rn_f32_slowpath:
[----:B------:R-:W-:Y:S01]  /*1c50*/  IMAD.SHL.U32 R5, R3, 0x2, RZ ;  /* 0x0000000203057824 */ /* 0x000fe200078e00ff */
[----:B------:R-:W-:Y:S04]  /*1c60*/  BSSY.RECONVERGENT B1, `(.L_x_58) ;  /* 0x0000030000017945 */ /* 0x000fe80003800200 */
[----:B------:R-:W-:-:S04]  /*1c70*/  SHF.R.U32.HI R5, RZ, 0x18, R5 ;  /* 0x00000018ff057819 */ /* 0x000fc80000011605 */
[----:B------:R-:W-:-:S13]  /*1c80*/  ISETP.NE.U32.AND P0, PT, R5, RZ, PT ;  /* 0x000000ff0500720c */ /* 0x000fda0003f05070 */
[----:B------:R-:W-:Y:S05]  /*1c90*/  @P0 BRA `(.L_x_59) ;  /* 0x0000000000280947 */ /* 0x000fea0003800000 */
[----:B------:R-:W-:-:S04]  /*1ca0*/  SHF.L.U32 R4, R3, 0x1, RZ ;  /* 0x0000000103047819 */ /* 0x000fc800000006ff */
[----:B------:R-:W-:-:S13]  /*1cb0*/  ISETP.NE.AND P0, PT, R4, RZ, PT ;  /* 0x000000ff0400720c */ /* 0x000fda0003f05270 */
[----:B------:R-:W-:Y:S01]  /*1cc0*/  @P0 FFMA R13, R3, 1.84467440737095516160e+19, RZ ;  /* 0x5f800000030d0823 */ /* 0x000fe200000000ff */
[----:B------:R-:W-:Y:S08]  /*1cd0*/  @!P0 MUFU.RCP R5, R3 ;  /* 0x0000000300058308 */ /* 0x000ff00000001000 */
[----:B------:R-:W0:Y:S02]  /*1ce0*/  @P0 MUFU.RCP R4, R13 ;  /* 0x0000000d00040308 */ /* 0x000e240000001000 */
[----:B0-----:R-:W-:-:S04]  /*1cf0*/  @P0 FFMA R15, R13, R4, -1 ;  /* 0xbf8000000d0f0423 */ /* 0x001fc80000000004 */
[----:B------:R-:W-:-:S04]  /*1d00*/  @P0 FADD.FTZ R15, -R15, -RZ ;  /* 0x800000ff0f0f0221 */ /* 0x000fc80000010100 */
[----:B------:R-:W-:-:S04]  /*1d10*/  @P0 FFMA R4, R4, R15, R4 ;  /* 0x0000000f04040223 */ /* 0x000fc80000000004 */
[----:B------:R-:W-:Y:S01]  /*1d20*/  @P0 FFMA R5, R4, 1.84467440737095516160e+19, RZ ;  /* 0x5f80000004050823 */ /* 0x000fe200000000ff */
[----:B------:R-:W-:Y:S06]  /*1d30*/  BRA `(.L_x_60) ;  /* 0x0000000000887947 */ /* 0x000fec0003800000 */
.L_x_59:
[----:B------:R-:W-:-:S05]  /*1d40*/  VIADD R4, R5, 0xffffff03 ;  /* 0xffffff0305047836 */ /* 0x000fca0000000000 */
[----:B------:R-:W-:-:S13]  /*1d50*/  ISETP.GT.U32.AND P0, PT, R4, 0x1, PT ;  /* 0x000000010400780c */ /* 0x000fda0003f04070 */
[----:B------:R-:W-:Y:S05]  /*1d60*/  @P0 BRA `(.L_x_61) ;  /* 0x0000000000780947 */ /* 0x000fea0003800000 */
[----:B------:R-:W-:Y:S01]  /*1d70*/  LOP3.LUT R13, R3, 0x7fffff, RZ, 0xc0, !PT ;  /* 0x007fffff030d7812 */ /* 0x000fe200078ec0ff */
[----:B------:R-:W-:-:S03]  /*1d80*/  HFMA2 R19, -RZ, RZ, 0, 1.78813934326171875e-07 ;  /* 0x00000003ff137431 */ /* 0x000fc600000001ff */
[----:B------:R-:W-:-:S04]  /*1d90*/  LOP3.LUT R18, R13, 0x3f800000, RZ, 0xfc, !PT ;  /* 0x3f8000000d127812 */ /* 0x000fc800078efcff */
[----:B------:R-:W0:Y:S01]  /*1da0*/  MUFU.RCP R13, R18 ;  /* 0x00000012000d7308 */ /* 0x000e220000001000 */
[----:B------:R-:W-:Y:S01]  /*1db0*/  SHF.L.U32 R19, R19, R4, RZ ;  /* 0x0000000413137219 */ /* 0x000fe200000006ff */
[----:B0-----:R-:W-:-:S04]  /*1dc0*/  FFMA R15, R18, R13, -1 ;  /* 0xbf800000120f7423 */ /* 0x001fc8000000000d */
[----:B------:R-:W-:-:S04]  /*1dd0*/  FADD.FTZ R20, -R15, -RZ ;  /* 0x800000ff0f147221 */ /* 0x000fc80000010100 */
[CCC-:B------:R-:W-:Y:S01]  /*1de0*/  FFMA.RM R15, R13.reuse, R20.reuse, R13.reuse ;  /* 0x000000140d0f7223 */ /* 0x1c0fe2000000400d */
[----:B------:R-:W-:-:S04]  /*1df0*/  FFMA.RP R20, R13, R20, R13 ;  /* 0x000000140d147223 */ /* 0x000fc8000000800d */
[C---:B------:R-:W-:Y:S02]  /*1e00*/  LOP3.LUT R13, R15.reuse, 0x7fffff, RZ, 0xc0, !PT ;  /* 0x007fffff0f0d7812 */ /* 0x040fe400078ec0ff */
[----:B------:R-:W-:Y:S02]  /*1e10*/  FSETP.NEU.FTZ.AND P0, PT, R15, R20, PT ;  /* 0x000000140f00720b */ /* 0x000fe40003f1d000 */
[----:B------:R-:W-:Y:S02]  /*1e20*/  LOP3.LUT R13, R13, 0x800000, RZ, 0xfc, !PT ;  /* 0x008000000d0d7812 */ /* 0x000fe400078efcff */
[----:B------:R-:W-:Y:S02]  /*1e30*/  SEL R15, RZ, 0xffffffff, !P0 ;  /* 0xffffffffff0f7807 */ /* 0x000fe40004000000 */
[----:B------:R-:W-:-:S03]  /*1e40*/  LOP3.LUT R19, R19, R13, RZ, 0xc0, !PT ;  /* 0x0000000d13137212 */ /* 0x000fc600078ec0ff */
[----:B------:R-:W-:Y:S01]  /*1e50*/  IMAD.MOV R15, RZ, RZ, -R15 ;  /* 0x000000ffff0f7224 */ /* 0x000fe200078e0a0f */
[----:B------:R-:W-:-:S04]  /*1e60*/  SHF.R.U32.HI R19, RZ, R4, R19 ;  /* 0x00000004ff137219 */ /* 0x000fc80000011613 */
[----:B------:R-:W-:Y:S02]  /*1e70*/  LOP3.LUT P1, RZ, R15, R4, R13, 0xf8, !PT ;  /* 0x000000040fff7212 */ /* 0x000fe4000782f80d */
[C---:B------:R-:W-:Y:S02]  /*1e80*/  LOP3.LUT P0, RZ, R19.reuse, 0x1, RZ, 0xc0, !PT ;  /* 0x0000000113ff7812 */ /* 0x040fe4000780c0ff */
[----:B------:R-:W-:-:S04]  /*1e90*/  LOP3.LUT P2, RZ, R19, 0x2, RZ, 0xc0, !PT ;  /* 0x0000000213ff7812 */ /* 0x000fc8000784c0ff */
[----:B------:R-:W-:Y:S02]  /*1ea0*/  PLOP3.LUT P0, PT, P0, P1, P2, 0xe0, 0x0 ;  /* 0x000000000000781c */ /* 0x000fe40000703c20 */
[----:B------:R-:W-:Y:S02]  /*1eb0*/  LOP3.LUT P1, RZ, R3, 0x7fffff, RZ, 0xc0, !PT ;  /* 0x007fffff03ff7812 */ /* 0x000fe4000782c0ff */
[----:B------:R-:W-:-:S04]  /*1ec0*/  SEL R4, RZ, 0x1, !P0 ;  /* 0x00000001ff047807 */ /* 0x000fc80004000000 */
[----:B------:R-:W-:-:S04]  /*1ed0*/  IADD3 R4, PT, PT, -R4, RZ, RZ ;  /* 0x000000ff04047210 */ /* 0x000fc80007ffe1ff */
[----:B------:R-:W-:Y:S01]  /*1ee0*/  ISETP.GE.AND P0, PT, R4, RZ, PT ;  /* 0x000000ff0400720c */ /* 0x000fe20003f06270 */
[----:B------:R-:W-:-:S05]  /*1ef0*/  VIADD R4, R5, 0xffffff04 ;  /* 0xffffff0405047836 */ /* 0x000fca0000000000 */
[----:B------:R-:W-:-:S07]  /*1f00*/  SHF.R.U32.HI R4, RZ, R4, R13 ;  /* 0x00000004ff047219 */ /* 0x000fce000001160d */
[----:B------:R-:W-:-:S05]  /*1f10*/  @!P0 IADD3 R4, PT, PT, R4, 0x1, RZ ;  /* 0x0000000104048810 */ /* 0x000fca0007ffe0ff */
[----:B------:R-:W-:-:S05]  /*1f20*/  @!P1 IMAD.SHL.U32 R4, R4, 0x2, RZ ;  /* 0x0000000204049824 */ /* 0x000fca00078e00ff */
[----:B------:R-:W-:Y:S01]  /*1f30*/  LOP3.LUT R5, R4, 0x80000000, R3, 0xf8, !PT ;  /* 0x8000000004057812 */ /* 0x000fe200078ef803 */
[----:B------:R-:W-:Y:S06]  /*1f40*/  BRA `(.L_x_60) ;  /* 0x0000000000047947 */ /* 0x000fec0003800000 */
.L_x_61:
[----:B------:R0:W1:Y:S02]  /*1f50*/  MUFU.RCP R5, R3 ;  /* 0x0000000300057308 */ /* 0x0000640000001000 */
.L_x_60:
[----:B------:R-:W-:Y:S05]  /*1f60*/  BSYNC.RECONVERGENT B1 ;  /* 0x0000000000017941 */ /* 0x000fea0003800200 */
.L_x_58:
[----:B01----:R-:W-:Y:S01]  /*1f70*/  MOV R3, R5 ;  /* 0x0000000500037202 */ /* 0x003fe20000000f00 */
[----:B------:R-:W-:Y:S02]  /*1f80*/  HFMA2 R5, -RZ, RZ, 0, 0 ;  /* 0x00000000ff057431 */ /* 0x000fe400000001ff */
[----:B------:R-:W-:-:S04]  /*1f90*/  IMAD.MOV.U32 R4, RZ, RZ, R12 ;  /* 0x000000ffff047224 */ /* 0x000fc800078e000c */
[----:B------:R-:W-:Y:S05]  /*1fa0*/  RET.REL.NODEC R4 `(_Z26computeExponentialIntegralPfiiffi) ;  /* 0xffffffe004147950 */ /* 0x000fea0003c3ffff */
        .weak           $__internal_1_$__cuda_sm3x_div_rn_noftz_f32_slowpath
        .type           $__internal_1_$__cuda_sm3x_div_rn_noftz_f32_slowpath,@function
        .size           $__internal_1_$__cuda_sm3x_div_rn_noftz_f32_slowpath,(.L_x_75 - $__internal_1_$__cuda_sm3x_div_rn_noftz_f32_slowpath)
$__internal_1_$__cuda_sm3x_div_rn_noftz_f32_slowpath:
[----:B------:R-:W-:Y:S01]  /*1fb0*/  SHF.R.U32.HI R5, RZ, 0x17, R4 ;  /* 0x00000017ff057819 */ /* 0x000fe20000011604 */
[----:B------:R-:W-:Y:S01]  /*1fc0*/  BSSY.RECONVERGENT B2, `(.L_x_62) ;  /* 0x0000062000027945 */ /* 0x000fe20003800200 */
[----:B------:R-:W-:Y:S02]  /*1fd0*/  SHF.R.U32.HI R14, RZ, 0x17, R3 ;  /* 0x00000017ff0e7819 */ /* 0x000fe40000011603 */
[----:B------:R-:W-:Y:S02]  /*1fe0*/  LOP3.LUT R5, R5, 0xff, RZ, 0xc0, !PT ;  /* 0x000000ff05057812 */ /* 0x000fe400078ec0ff */
[----:B------:R-:W-:-:S03]  /*1ff0*/  LOP3.LUT R20, R14, 0xff, RZ, 0xc0, !PT ;  /* 0x000000ff0e147812 */ /* 0x000fc600078ec0ff */
[----:B------:R-:W-:Y:S01]  /*2000*/  VIADD R16, R5, 0xffffffff ;  /* 0xffffffff05107836 */ /* 0x000fe20000000000 */
[----:B------:R-:W-:-:S04]  /*2010*/  IADD3 R15, PT, PT, R20, -0x1, RZ ;  /* 0xffffffff140f7810 */ /* 0x000fc80007ffe0ff */
[----:B------:R-:W-:-:S04]  /*2020*/  ISETP.GT.U32.AND P0, PT, R16, 0xfd, PT ;  /* 0x000000fd1000780c */ /* 0x000fc80003f04070 */
[----:B------:R-:W-:-:S13]  /*2030*/  ISETP.GT.U32.OR P0, PT, R15, 0xfd, P0 ;  /* 0x000000fd0f00780c */ /* 0x000fda0000704470 */
[----:B------:R-:W-:Y:S01]  /*2040*/  @!P0 IMAD.MOV.U32 R14, RZ, RZ, RZ ;  /* 0x000000ffff0e8224 */ /* 0x000fe200078e00ff */
[----:B------:R-:W-:Y:S06]  /*2050*/  @!P0 BRA `(.L_x_63) ;  /* 0x00000000005c8947 */ /* 0x000fec0003800000 */
[----:B------:R-:W-:Y:S02]  /*2060*/  FSETP.GTU.FTZ.AND P0, PT, |R3|, +INF , PT ;  /* 0x7f8000000300780b */ /* 0x000fe40003f1c200 */
[----:B------:R-:W-:-:S04]  /*2070*/  FSETP.GTU.FTZ.AND P2, PT, |R4|, +INF , PT ;  /* 0x7f8000000400780b */ /* 0x000fc80003f5c200 */
[----:B------:R-:W-:-:S13]  /*2080*/  PLOP3.LUT P0, PT, P0, P2, PT, 0xf8, 0x8f ;  /* 0x00000000008f781c */ /* 0x000fda0000705f70 */
[----:B------:R-:W-:Y:S05]  /*2090*/  @P0 BRA `(.L_x_64) ;  /* 0x00000004004c0947 */ /* 0x000fea0003800000 */
[----:B------:R-:W-:-:S13]  /*20a0*/  LOP3.LUT P0, RZ, R4, 0x7fffffff, R3, 0xc8, !PT ;  /* 0x7fffffff04ff7812 */ /* 0x000fda000780c803 */
[----:B------:R-:W-:Y:S05]  /*20b0*/  @!P0 BRA `(.L_x_65) ;  /* 0x00000004003c8947 */ /* 0x000fea0003800000 */
[C---:B------:R-:W-:Y:S02]  /*20c0*/  FSETP.NEU.FTZ.AND P2, PT, |R3|.reuse, +INF , PT ;  /* 0x7f8000000300780b */ /* 0x040fe40003f5d200 */
[----:B------:R-:W-:Y:S02]  /*20d0*/  FSETP.NEU.FTZ.AND P3, PT, |R4|, +INF , PT ;  /* 0x7f8000000400780b */ /* 0x000fe40003f7d200 */
[----:B------:R-:W-:-:S11]  /*20e0*/  FSETP.NEU.FTZ.AND P0, PT, |R3|, +INF , PT ;  /* 0x7f8000000300780b */ /* 0x000fd60003f1d200 */
[----:B------:R-:W-:Y:S05]  /*20f0*/  @!P3 BRA !P2, `(.L_x_65) ;  /* 0x00000004002cb947 */ /* 0x000fea0005000000 */
[----:B------:R-:W-:-:S04]  /*2100*/  LOP3.LUT P2, RZ, R3, 0x7fffffff, RZ, 0xc0, !PT ;  /* 0x7fffffff03ff7812 */ /* 0x000fc8000784c0ff */
[----:B------:R-:W-:-:S13]  /*2110*/  PLOP3.LUT P2, PT, P3, P2, PT, 0x2f, 0xf2 ;  /* 0x0000000000f2781c */ /* 0x000fda0001f44577 */
[----:B------:R-:W-:Y:S05]  /*2120*/  @P2 BRA `(.L_x_66) ;  /* 0x0000000400182947 */ /* 0x000fea0003800000 */
[----:B------:R-:W-:-:S04]  /*2130*/  LOP3.LUT P2, RZ, R4, 0x7fffffff, RZ, 0xc0, !PT ;  /* 0x7fffffff04ff7812 */ /* 0x000fc8000784c0ff */
[----:B------:R-:W-:-:S13]  /*2140*/  PLOP3.LUT P0, PT, P0, P2, PT, 0x2f, 0xf2 ;  /* 0x0000000000f2781c */ /* 0x000fda0000704577 */
[----:B------:R-:W-:Y:S05]  /*2150*/  @P0 BRA `(.L_x_67) ;  /* 0x0000000400000947 */ /* 0x000fea0003800000 */
[----:B------:R-:W-:Y:S02]  /*2160*/  ISETP.GE.AND P0, PT, R15, RZ, PT ;  /* 0x000000ff0f00720c */ /* 0x000fe40003f06270 */
[----:B------:R-:W-:-:S11]  /*2170*/  ISETP.GE.AND P2, PT, R16, RZ, PT ;  /* 0x000000ff1000720c */ /* 0x000fd60003f46270 */
[----:B------:R-:W-:Y:S01]  /*2180*/  @P0 MOV R14, RZ ;  /* 0x000000ff000e0202 */ /* 0x000fe20000000f00 */
[----:B------:R-:W-:Y:S02]  /*2190*/  @!P0 IMAD.MOV.U32 R14, RZ, RZ, -0x40 ;  /* 0xffffffc0ff0e8424 */ /* 0x000fe400078e00ff */
[----:B------:R-:W-:Y:S01]  /*21a0*/  @!P0 FFMA R3, R3, 1.84467440737095516160e+19, RZ ;  /* 0x5f80000003038823 */ /* 0x000fe200000000ff */
[----:B------:R-:W-:Y:S02]  /*21b0*/  @!P2 FFMA R4, R4, 1.84467440737095516160e+19, RZ ;  /* 0x5f8000000404a823 */ /* 0x000fe400000000ff */
[----:B------:R-:W-:-:S07]  /*21c0*/  @!P2 IADD3 R14, PT, PT, R14, 0x40, RZ ;  /* 0x000000400e0ea810 */ /* 0x000fce0007ffe0ff */
.L_x_63:
[----:B------:R-:W-:Y:S01]  /*21d0*/  LEA R15, R5, 0xc0800000, 0x17 ;  /* 0xc0800000050f7811 */ /* 0x000fe200078eb8ff */
[----:B------:R-:W-:Y:S04]  /*21e0*/  BSSY.RECONVERGENT B4, `(.L_x_68) ;  /* 0x0000036000047945 */ /* 0x000fe80003800200 */
[----:B------:R-:W-:Y:S01]  /*21f0*/  IMAD.IADD R19, R4, 0x1, -R15 ;  /* 0x0000000104137824 */ /* 0x000fe200078e0a0f */
[----:B------:R-:W-:-:S03]  /*2200*/  IADD3 R4, PT, PT, R20, -0x7f, RZ ;  /* 0xffffff8114047810 */ /* 0x000fc60007ffe0ff */
[----:B------:R-:W0:Y:S01]  /*2210*/  MUFU.RCP R16, R19 ;  /* 0x0000001300107308 */ /* 0x000e220000001000 */
[----:B------:R-:W-:Y:S01]  /*2220*/  FADD.FTZ R18, -R19, -RZ ;  /* 0x800000ff13127221 */ /* 0x000fe20000010100 */
[C---:B------:R-:W-:Y:S01]  /*2230*/  IMAD R3, R4.reuse, -0x800000, R3 ;  /* 0xff80000004037824 */ /* 0x040fe200078e0203 */
[----:B------:R-:W-:-:S05]  /*2240*/  IADD3 R5, PT, PT, R4, 0x7f, -R5 ;  /* 0x0000007f04057810 */ /* 0x000fca0007ffe805 */
[----:B------:R-:W-:Y:S02]  /*2250*/  IMAD.IADD R5, R5, 0x1, R14 ;  /* 0x0000000105057824 */ /* 0x000fe400078e020e */
[----:B0-----:R-:W-:-:S04]  /*2260*/  FFMA R15, R16, R18, 1 ;  /* 0x3f800000100f7423 */ /* 0x001fc80000000012 */
[----:B------:R-:W-:-:S04]  /*2270*/  FFMA R16, R16, R15, R16 ;  /* 0x0000000f10107223 */ /* 0x000fc80000000010 */
[----:B------:R-:W-:-:S04]  /*2280*/  FFMA R15, R3, R16, RZ ;  /* 0x00000010030f7223 */ /* 0x000fc800000000ff */
[----:B------:R-:W-:-:S04]  /*2290*/  FFMA R20, R18, R15, R3 ;  /* 0x0000000f12147223 */ /* 0x000fc80000000003 */
[----:B------:R-:W-:-:S04]  /*22a0*/  FFMA R15, R16, R20, R15 ;  /* 0x00000014100f7223 */ /* 0x000fc8000000000f */
[----:B------:R-:W-:-:S04]  /*22b0*/  FFMA R18, R18, R15, R3 ;  /* 0x0000000f12127223 */ /* 0x000fc80000000003 */
[----:B------:R-:W-:-:S05]  /*22c0*/  FFMA R3, R16, R18, R15 ;  /* 0x0000001210037223 */ /* 0x000fca000000000f */
[----:B------:R-:W-:-:S04]  /*22d0*/  SHF.R.U32.HI R4, RZ, 0x17, R3 ;  /* 0x00000017ff047819 */ /* 0x000fc80000011603 */
[----:B------:R-:W-:-:S04]  /*22e0*/  LOP3.LUT R4, R4, 0xff, RZ, 0xc0, !PT ;  /* 0x000000ff04047812 */ /* 0x000fc800078ec0ff */
[----:B------:R-:W-:-:S05]  /*22f0*/  IADD3 R19, PT, PT, R4, R5, RZ ;  /* 0x0000000504137210 */ /* 0x000fca0007ffe0ff */
[----:B------:R-:W-:-:S05]  /*2300*/  VIADD R4, R19, 0xffffffff ;  /* 0xffffffff13047836 */ /* 0x000fca0000000000 */
[----:B------:R-:W-:-:S13]  /*2310*/  ISETP.GE.U32.AND P0, PT, R4, 0xfe, PT ;  /* 0x000000fe0400780c */ /* 0x000fda0003f06070 */
[----:B------:R-:W-:Y:S05]  /*2320*/  @!P0 BRA `(.L_x_69) ;  /* 0x0000000000808947 */ /* 0x000fea0003800000 */
[----:B------:R-:W-:-:S13]  /*2330*/  ISETP.GT.AND P0, PT, R19, 0xfe, PT ;  /* 0x000000fe1300780c */ /* 0x000fda0003f04270 */
[----:B------:R-:W-:Y:S05]  /*2340*/  @P0 BRA `(.L_x_70) ;  /* 0x00000000006c0947 */ /* 0x000fea0003800000 */
[----:B------:R-:W-:-:S13]  /*2350*/  ISETP.GE.AND P0, PT, R19, 0x1, PT ;  /* 0x000000011300780c */ /* 0x000fda0003f06270 */
[----:B------:R-:W-:Y:S05]  /*2360*/  @P0 BRA `(.L_x_71) ;  /* 0x0000000000740947 */ /* 0x000fea0003800000 */
[----:B------:R-:W-:Y:S02]  /*2370*/  ISETP.GE.AND P0, PT, R19, -0x18, PT ;  /* 0xffffffe81300780c */ /* 0x000fe40003f06270 */
[----:B------:R-:W-:-:S11]  /*2380*/  LOP3.LUT R3, R3, 0x80000000, RZ, 0xc0, !PT ;  /* 0x8000000003037812 */ /* 0x000fd600078ec0ff */
[----:B------:R-:W-:Y:S05]  /*2390*/  @!P0 BRA `(.L_x_71) ;  /* 0x0000000000688947 */ /* 0x000fea0003800000 */
[-CC-:B------:R-:W-:Y:S01]  /*23a0*/  FFMA.RZ R4, R16, R18.reuse, R15.reuse ;  /* 0x0000001210047223 */ /* 0x180fe2000000c00f */
[C---:B------:R-:W-:Y:S02]  /*23b0*/  IADD3 R14, PT, PT, R19.reuse, 0x20, RZ ;  /* 0x00000020130e7810 */ /* 0x040fe40007ffe0ff */
[----:B------:R-:W-:Y:S02]  /*23c0*/  ISETP.NE.AND P3, PT, R19, RZ, PT ;  /* 0x000000ff1300720c */ /* 0x000fe40003f65270 */
[----:B------:R-:W-:Y:S01]  /*23d0*/  LOP3.LUT R5, R4, 0x7fffff, RZ, 0xc0, !PT ;  /* 0x007fffff04057812 */ /* 0x000fe200078ec0ff */
[CCC-:B------:R-:W-:Y:S01]  /*23e0*/  FFMA.RP R4, R16.reuse, R18.reuse, R15.reuse ;  /* 0x0000001210047223 */ /* 0x1c0fe2000000800f */
[----:B------:R-:W-:Y:S01]  /*23f0*/  FFMA.RM R15, R16, R18, R15 ;  /* 0x00000012100f7223 */ /* 0x000fe2000000400f */
[----:B------:R-:W-:Y:S01]  /*2400*/  IMAD.MOV R16, RZ, RZ, -R19 ;  /* 0x000000ffff107224 */ /* 0x000fe200078e0a13 */
[----:B------:R-:W-:Y:S02]  /*2410*/  LOP3.LUT R5, R5, 0x800000, RZ, 0xfc, !PT ;  /* 0x0080000005057812 */ /* 0x000fe400078efcff */
[----:B------:R-:W-:-:S02]  /*2420*/  ISETP.NE.AND P2, PT, R19, RZ, PT ;  /* 0x000000ff1300720c */ /* 0x000fc40003f45270 */
[----:B------:R-:W-:Y:S02]  /*2430*/  SHF.L.U32 R14, R5, R14, RZ ;  /* 0x0000000e050e7219 */ /* 0x000fe400000006ff */
[----:B------:R-:W-:Y:S02]  /*2440*/  FSETP.NEU.FTZ.AND P0, PT, R4, R15, PT ;  /* 0x0000000f0400720b */ /* 0x000fe40003f1d000 */
[----:B------:R-:W-:Y:S02]  /*2450*/  SEL R4, R16, RZ, P3 ;  /* 0x000000ff10047207 */ /* 0x000fe40001800000 */
[----:B------:R-:W-:Y:S02]  /*2460*/  ISETP.NE.AND P2, PT, R14, RZ, P2 ;  /* 0x000000ff0e00720c */ /* 0x000fe40001745270 */
[----:B------:R-:W-:Y:S02]  /*2470*/  SHF.R.U32.HI R4, RZ, R4, R5 ;  /* 0x00000004ff047219 */ /* 0x000fe40000011605 */
[----:B------:R-:W-:-:S02]  /*2480*/  PLOP3.LUT P0, PT, P0, P2, PT, 0xf8, 0x8f ;  /* 0x00000000008f781c */ /* 0x000fc40000705f70 */
[----:B------:R-:W-:Y:S02]  /*2490*/  SHF.R.U32.HI R14, RZ, 0x1, R4 ;  /* 0x00000001ff0e7819 */ /* 0x000fe40000011604 */
[----:B------:R-:W-:-:S04]  /*24a0*/  SEL R5, RZ, 0x1, !P0 ;  /* 0x00000001ff057807 */ /* 0x000fc80004000000 */
[----:B------:R-:W-:-:S04]  /*24b0*/  LOP3.LUT R5, R5, 0x1, R14, 0xf8, !PT ;  /* 0x0000000105057812 */ /* 0x000fc800078ef80e */
[----:B------:R-:W-:-:S04]  /*24c0*/  LOP3.LUT R5, R5, R4, RZ, 0xc0, !PT ;  /* 0x0000000405057212 */ /* 0x000fc800078ec0ff */
[----:B------:R-:W-:-:S04]  /*24d0*/  IADD3 R14, PT, PT, R14, R5, RZ ;  /* 0x000000050e0e7210 */ /* 0x000fc80007ffe0ff */
[----:B------:R-:W-:Y:S01]  /*24e0*/  LOP3.LUT R3, R14, R3, RZ, 0xfc, !PT ;  /* 0x000000030e037212 */ /* 0x000fe200078efcff */
[----:B------:R-:W-:Y:S06]  /*24f0*/  BRA `(.L_x_71) ;  /* 0x0000000000107947 */ /* 0x000fec0003800000 */
.L_x_70:
[----:B------:R-:W-:-:S04]  /*2500*/  LOP3.LUT R3, R3, 0x80000000, RZ, 0xc0, !PT ;  /* 0x8000000003037812 */ /* 0x000fc800078ec0ff */
[----:B------:R-:W-:Y:S01]  /*2510*/  LOP3.LUT R3, R3, 0x7f800000, RZ, 0xfc, !PT ;  /* 0x7f80000003037812 */ /* 0x000fe200078efcff */
[----:B------:R-:W-:Y:S06]  /*2520*/  BRA `(.L_x_71) ;  /* 0x0000000000047947 */ /* 0x000fec0003800000 */
.L_x_69:
[----:B------:R-:W-:-:S07]  /*2530*/  IMAD R3, R5, 0x800000, R3 ;  /* 0x0080000005037824 */ /* 0x000fce00078e0203 */
.L_x_71:
[----:B------:R-:W-:Y:S05]  /*2540*/  BSYNC.RECONVERGENT B4 ;  /* 0x0000000000047941 */ /* 0x000fea0003800200 */
.L_x_68:
[----:B------:R-:W-:Y:S05]  /*2550*/  BRA `(.L_x_72) ;  /* 0x0000000000207947 */ /* 0x000fea0003800000 */
.L_x_67:
[----:B------:R-:W-:-:S04]  /*2560*/  LOP3.LUT R3, R4, 0x80000000, R3, 0x48, !PT ;  /* 0x8000000004037812 */ /* 0x000fc800078e4803 */
[----:B------:R-:W-:Y:S01]  /*2570*/  LOP3.LUT R3, R3, 0x7f800000, RZ, 0xfc, !PT ;  /* 0x7f80000003037812 */ /* 0x000fe200078efcff */
[----:B------:R-:W-:Y:S06]  /*2580*/  BRA `(.L_x_72) ;  /* 0x0000000000147947 */ /* 0x000fec0003800000 */
.L_x_66:
[----:B------:R-:W-:Y:S01]  /*2590*/  LOP3.LUT R3, R4, 0x80000000, R3, 0x48, !PT ;  /* 0x8000000004037812 */ /* 0x000fe200078e4803 */
[----:B------:R-:W-:Y:S06]  /*25a0*/  BRA `(.L_x_72) ;  /* 0x00000000000c7947 */ /* 0x000fec0003800000 */
.L_x_65:
[----:B------:R-:W0:Y:S01]  /*25b0*/  MUFU.RSQ R3, -QNAN ;  /* 0xffc0000000037908 */ /* 0x000e220000001400 */
[----:B------:R-:W-:Y:S05]  /*25c0*/  BRA `(.L_x_72) ;  /* 0x0000000000047947 */ /* 0x000fea0003800000 */
.L_x_64:
[----:B------:R-:W-:-:S07]  /*25d0*/  FADD.FTZ R3, R3, R4 ;  /* 0x0000000403037221 */ /* 0x000fce0000010000 */
.L_x_72:
[----:B------:R-:W-:Y:S05]  /*25e0*/  BSYNC.RECONVERGENT B2 ;  /* 0x0000000000027941 */ /* 0x000fea0003800200 */
.L_x_62:
[----:B------:R-:W-:Y:S01]  /*25f0*/  HFMA2 R5, -RZ, RZ, 0, 0 ;  /* 0x00000000ff057431 */ /* 0x000fe200000001ff */
[----:B------:R-:W-:-:S04]  /*2600*/  MOV R4, R13 ;  /* 0x0000000d00047202 */ /* 0x000fc80000000f00 */
[----:B0-----:R-:W-:Y:S05]  /*2610*/  RET.REL.NODEC R4 `(_Z26computeExponentialIntegralPfiiffi) ;  /* 0xffffffd804787950 */ /* 0x001fea0003c3ffff */
.L_x_73:
[----:B------:R-:W-:-:S00]  /*2620*/  BRA `(.L_x_73) ;  /* 0xfffffffc00fc7947 */ /* 0x000fc0000383ffff */
[----:B------:R-:W-:-:S00]  /*2630*/  NOP ;  /* 0x0000000000007918 */ /* 0x000fc00000000000 */
        /* <DEDUP_REMOVED lines=12> */
.L_x_75:


//--------------------- .nv.shared.reserved.0     --------------------------
	.section	.nv.shared.reserved.0,"aw",@nobits
	.weak		__nv_reservedSMEM_offset_0_alias
	.size		__nv_reservedSMEM_offset_0_alias, 0, 64
	.other		__nv_reservedSMEM_offset_0_alias,@"STO_CUDA_RESERVED_SHARED STV_DEFAULT"
__nv_reservedSMEM_offset_0_alias:
	.zero		0
	.zero		64


//--------------------- .nv.constant0._Z26computeExponentialIntegralPfiiffi --------------------------
	.section	.nv.constant0._Z26computeExponentialIntegralPfiiffi,"a",@progbits
	.sectionflags	@""
	.align	4
.nv.constant0._Z26computeExponentialIntegralPfiiffi:
	.zero		924


//--------------------- SYMBOLS --------------------------

	.type		.nv.reservedSmem.offset0,@object
	.size		.nv.reservedSmem.offset0,0x4
